// auto-generated by cutlass_sweep.fmha — config: {"arch": "sm_90", "direction": "fwd", "dtype": "bf16", "head_dim": 80, "mask": "causal", "schedule": "cooperative", "tile_kv": 64, "tile_q": 128}
#include "cutlass/cutlass.h"
#include "cute/tensor.hpp"
#include "cutlass/device_kernel.h"
#include "cutlass/kernel_hardware_info.h"
#include "88_hopper_fmha/collective/fmha_fusion.hpp"
#include "88_hopper_fmha/kernel/fmha_kernel_builder.hpp"

using namespace cute;
using Element = cutlass::bfloat16_t;
using TileShape = Shape<_128, _64, _80>;
using StrideQ = cute::tuple<int, _1, cute::tuple<int, int>>;
using StrideK = cute::tuple<int, _1, cute::tuple<int, int>>;
using StrideV = cute::tuple<int, cute::_1, cute::tuple<int, int>>;

using Kernel = typename cutlass::fmha::kernel::FmhaBuilder<
    Element, float, float,
    TileShape, StrideQ, StrideK, StrideV,
    cutlass::fmha::collective::CausalFusion,
    cutlass::gemm::KernelTmaWarpSpecializedCooperative
  >::Kernel;

auto* _anchor = &cutlass::device_kernel<Kernel>;


// ===== COMPILED SASS (sm_90a) =====

	.target	sm_90a

	.elftype	@"ET_EXEC"


//--------------------- .note.nv.tkinfo           --------------------------
	.section	.note.nv.tkinfo,"",@"SHT_NOTE"
	.sectionflags	@"SHF_NOTE_NV_TKINFO"
	.tkinfo
        /*0018*/ 	.word	0x00000002
        /*0030*/ 	.string	""
        /*0030*/ 	.string	"ptxas"
        /*0030*/ 	.string	"Cuda compilation tools, release 13.0, V13.0.88"
        /*0030*/ 	.string	"Build cuda_13.0.r13.0/compiler.36424714_0"
        /*0030*/ 	.string	"-arch sm_90a -m 64 "



//--------------------- .note.nv.cuinfo           --------------------------
	.section	.note.nv.cuinfo,"",@"SHT_NOTE"
	.sectionflags	@"SHF_NOTE_NV_CUINFO"
        /*0018*/ 	.short	0x0002
        /*001a*/ 	.short	0x005a
        /*001c*/ 	.short	0x0082
	.zero		2


//--------------------- .nv.info                  --------------------------
	.section	.nv.info,"",@"SHT_CUDA_INFO"
	.align	4


	//----- nvinfo : EIATTR_REGCOUNT
	.align		4
        /*0000*/ 	.byte	0x04, 0x2f
        /*0002*/ 	.short	(.L_16 - .L_15)
	.align		4
.L_15:
        /*0004*/ 	.word	index@(_ZN7cutlass13device_kernelINS_4fmha6kernel28FmhaKernelTmaWarpSpecializedINS1_10collective30FmhaMainloopTmaWarpSpecializedINS_10bfloat16_tEffN4cute5tupleIJNS7_1CILi128EEENS9_ILi64EEENS9_ILi80EEEEEENS8_IJiNS9_ILi1EEENS8_IJiiEEEEEESG_SG_NS4_12CausalFusionEJEEENS4_15FmhaFwdEpilogueIS6_fNS8_IJSB_SC_SB_EEEEENS2_23IndividualTileSchedulerEJEEEEEvNT_6ParamsE)
        /*0008*/ 	.word	0x000000a8


	//----- nvinfo : EIATTR_FRAME_SIZE
	.align		4
.L_16:
        /*000c*/ 	.byte	0x04, 0x11
        /*000e*/ 	.short	(.L_18 - .L_17)
	.align		4
.L_17:
        /*0010*/ 	.word	index@($__internal_0_$__cuda_sm20_rcp_rn_f32_slowpath)
        /*0014*/ 	.word	0x00000000


	//----- nvinfo : EIATTR_FRAME_SIZE
	.align		4
.L_18:
        /*0018*/ 	.byte	0x04, 0x11
        /*001a*/ 	.short	(.L_20 - .L_19)
	.align		4
.L_19:
        /*001c*/ 	.word	index@(_ZN7cutlass13device_kernelINS_4fmha6kernel28FmhaKernelTmaWarpSpecializedINS1_10collective30FmhaMainloopTmaWarpSpecializedINS_10bfloat16_tEffN4cute5tupleIJNS7_1CILi128EEENS9_ILi64EEENS9_ILi80EEEEEENS8_IJiNS9_ILi1EEENS8_IJiiEEEEEESG_SG_NS4_12CausalFusionEJEEENS4_15FmhaFwdEpilogueIS6_fNS8_IJSB_SC_SB_EEEEENS2_23IndividualTileSchedulerEJEEEEEvNT_6ParamsE)
        /*0020*/ 	.word	0x00000000


	//----- nvinfo : EIATTR_MIN_STACK_SIZE
	.align		4
.L_20:
        /*0024*/ 	.byte	0x04, 0x12
        /*0026*/ 	.short	(.L_22 - .L_21)
	.align		4
.L_21:
        /*0028*/ 	.word	index@(_ZN7cutlass13device_kernelINS_4fmha6kernel28FmhaKernelTmaWarpSpecializedINS1_10collective30FmhaMainloopTmaWarpSpecializedINS_10bfloat16_tEffN4cute5tupleIJNS7_1CILi128EEENS9_ILi64EEENS9_ILi80EEEEEENS8_IJiNS9_ILi1EEENS8_IJiiEEEEEESG_SG_NS4_12CausalFusionEJEEENS4_15FmhaFwdEpilogueIS6_fNS8_IJSB_SC_SB_EEEEENS2_23IndividualTileSchedulerEJEEEEEvNT_6ParamsE)
        /*002c*/ 	.word	0x00000000
.L_22:


//--------------------- .nv.compat                --------------------------
	.section	.nv.compat,"",@"SHT_CUDA_COMPAT_INFO"
	.align	4
        /*0000*/ 	.byte	0x02, 0x09, 0x01, 0x00, 0x02, 0x02, 0x04, 0x00, 0x02, 0x05, 0x05, 0x00, 0x03, 0x07, 0x01, 0x01
        /*0010*/ 	.byte	0x02, 0x03, 0x01, 0x00, 0x02, 0x06, 0x01, 0x00, 0x04, 0x0b, 0x08, 0x00, 0x00, 0x00, 0x00, 0x00
        /*0020*/ 	.byte	0x00, 0x00, 0x00, 0x00


//--------------------- .nv.info._ZN7cutlass13device_kernelINS_4fmha6kernel28FmhaKernelTmaWarpSpecializedINS1_10collective30FmhaMainloopTmaWarpSpecializedINS_10bfloat16_tEffN4cute5tupleIJNS7_1CILi128EEENS9_ILi64EEENS9_ILi80EEEEEENS8_IJiNS9_ILi1EEENS8_IJiiEEEEEESG_SG_NS4_12CausalFusionEJEEENS4_15FmhaFwdEpilogueIS6_fNS8_IJSB_SC_SB_EEEEENS2_23IndividualTileSchedulerEJEEEEEvNT_6ParamsE --------------------------
	.section	.nv.info._ZN7cutlass13device_kernelINS_4fmha6kernel28FmhaKernelTmaWarpSpecializedINS1_10collective30FmhaMainloopTmaWarpSpecializedINS_10bfloat16_tEffN4cute5tupleIJNS7_1CILi128EEENS9_ILi64EEENS9_ILi80EEEEEENS8_IJiNS9_ILi1EEENS8_IJiiEEEEEESG_SG_NS4_12CausalFusionEJEEENS4_15FmhaFwdEpilogueIS6_fNS8_IJSB_SC_SB_EEEEENS2_23IndividualTileSchedulerEJEEEEEvNT_6ParamsE,"",@"SHT_CUDA_INFO"
	.sectionflags	@""
	.align	4


	//----- nvinfo : EIATTR_CUDA_API_VERSION
	.align		4
        /*0000*/ 	.byte	0x04, 0x37
        /*0002*/ 	.short	(.L_24 - .L_23)
.L_23:
        /*0004*/ 	.word	0x00000082


	//----- nvinfo : EIATTR_KPARAM_INFO
	.align		4
.L_24:
        /*0008*/ 	.byte	0x04, 0x17
        /*000a*/ 	.short	(.L_26 - .L_25)
.L_25:
        /*000c*/ 	.word	0x00000000
        /*0010*/ 	.short	0x0000
        /*0012*/ 	.short	0x0070
        /*0014*/ 	.byte	0x00, 0xf0, 0x01, 0x20


	//----- nvinfo : EIATTR_SPARSE_MMA_MASK
	.align		4
.L_26:
        /*0018*/ 	.byte	0x03, 0x50
        /*001a*/ 	.short	0x0000


	//----- nvinfo : EIATTR_MAXREG_COUNT
	.align		4
        /*001c*/ 	.byte	0x03, 0x1b
        /*001e*/ 	.short	0x00a8


	//----- nvinfo : EIATTR_NUM_BARRIERS
	.align		4
        /*0020*/ 	.byte	0x02, 0x4c
        /*0022*/ 	.byte	0x02
	.zero		1


	//----- nvinfo : EIATTR_EXTERNS
	.align		4
        /*0024*/ 	.byte	0x04, 0x0f
        /*0026*/ 	.short	(.L_28 - .L_27)


	//   ....[0]....
	.align		4
.L_27:
        /*0028*/ 	.word	index@(__assertfail)


	//----- nvinfo : EIATTR_MERCURY_ISA_VERSION
	.align		4
.L_28:
        /*002c*/ 	.byte	0x03, 0x5f
        /*002e*/ 	.short	0x0101


	//----- nvinfo : EIATTR_INT_WARP_WIDE_INSTR_OFFSETS
	.align		4
        /*0030*/ 	.byte	0x04, 0x31
        /*0032*/ 	.short	(.L_30 - .L_29)


	//   ....[0]....
.L_29:
        /*0034*/ 	.word	0x000006f0


	//   ....[1]....
        /*0038*/ 	.word	0x00000700


	//   ....[2]....
        /*003c*/ 	.word	0x00000710


	//   ....[3]....
        /*0040*/ 	.word	0x00000720


	//   ....[4]....
        /*0044*/ 	.word	0x00000790


	//----- nvinfo : EIATTR_COOP_GROUP_MASK_REGIDS
	.align		4
.L_30:
        /*0048*/ 	.byte	0x04, 0x29
        /*004a*/ 	.short	(.L_32 - .L_31)


	//   ....[0]....
.L_31:
        /*004c*/ 	.word	0xffffffff


	//   ....[1]....
        /*0050*/ 	.word	0xffffffff


	//   ....[2]....
        /*0054*/ 	.word	0xffffffff


	//   ....[3]....
        /*0058*/ 	.word	0xffffffff


	//   ....[4]....
        /*005c*/ 	.word	0xffffffff


	//   ....[5]....
        /*0060*/ 	.word	0xffffffff


	//   ....[6]....
        /*0064*/ 	.word	0xffffffff


	//   ....[7]....
        /*0068*/ 	.word	0xffffffff


	//   ....[8]....
        /*006c*/ 	.word	0xffffffff


	//   ....[9]....
        /*0070*/ 	.word	0xffffffff


	//   ....[10]....
        /*0074*/ 	.word	0xffffffff


	//   ....[11]....
        /*0078*/ 	.word	0xffffffff


	//   ....[12]....
        /*007c*/ 	.word	0xffffffff


	//   ....[13]....
        /*0080*/ 	.word	0xffffffff


	//   ....[14]....
        /*0084*/ 	.word	0xffffffff


	//   ....[15]....
        /*0088*/ 	.word	0xffffffff


	//   ....[16]....
        /*008c*/ 	.word	0xffffffff


	//   ....[17]....
        /*0090*/ 	.word	0xffffffff


	//   ....[18]....
        /*0094*/ 	.word	0xffffffff


	//   ....[19]....
        /*0098*/ 	.word	0xffffffff


	//   ....[20]....
        /*009c*/ 	.word	0xffffffff


	//   ....[21]....
        /*00a0*/ 	.word	0xffffffff


	//----- nvinfo : EIATTR_COOP_GROUP_INSTR_OFFSETS
	.align		4
.L_32:
        /*00a4*/ 	.byte	0x04, 0x28
        /*00a6*/ 	.short	(.L_34 - .L_33)


	//   ....[0]....
.L_33:
        /*00a8*/ 	.word	0x00000050


	//   ....[1]....
        /*00ac*/ 	.word	0x00000080


	//   ....[2]....
        /*00b0*/ 	.word	0x000001b0


	//   ....[3]....
        /*00b4*/ 	.word	0x00000370


	//   ....[4]....
        /*00b8*/ 	.word	0x00000530


	//   ....[5]....
        /*00bc*/ 	.word	0x00000690


	//   ....[6]....
        /*00c0*/ 	.word	0x000017d0


	//   ....[7]....
        /*00c4*/ 	.word	0x00001800


	//   ....[8]....
        /*00c8*/ 	.word	0x00001b90


	//   ....[9]....
        /*00cc*/ 	.word	0x00001c70


	//   ....[10]....
        /*00d0*/ 	.word	0x00003230


	//   ....[11]....
        /*00d4*/ 	.word	0x00003260


	//   ....[12]....
        /*00d8*/ 	.word	0x00003560


	//   ....[13]....
        /*00dc*/ 	.word	0x00003680


	//   ....[14]....
        /*00e0*/ 	.word	0x00005400


	//   ....[15]....
        /*00e4*/ 	.word	0x00005500


	//   ....[16]....
        /*00e8*/ 	.word	0x00005950


	//   ....[17]....
        /*00ec*/ 	.word	0x00005a60


	//   ....[18]....
        /*00f0*/ 	.word	0x000070b0


	//   ....[19]....
        /*00f4*/ 	.word	0x000070f0


	//   ....[20]....
        /*00f8*/ 	.word	0x00007130


	//   ....[21]....
        /*00fc*/ 	.word	0x00007140


	//----- nvinfo : EIATTR_REG_RECONFIG
	.align		4
.L_34:
        /*0100*/ 	.byte	0x01, 0x54
	.zero		2


	//----- nvinfo : EIATTR_SYSCALL_OFFSETS
	.align		4
        /*0104*/ 	.byte	0x04, 0x46
        /*0106*/ 	.short	(.L_36 - .L_35)


	//   ....[0]....
.L_35:
        /*0108*/ 	.word	0x00007b90


	//   ....[1]....
        /*010c*/ 	.word	0x00007cf0


	//----- nvinfo : EIATTR_MBARRIER_INSTR_OFFSETS
	.align		4
.L_36:
        /*0110*/ 	.byte	0x04, 0x39
        /*0112*/ 	.short	(.L_38 - .L_37)


	//   ....[0]....
.L_37:
        /*0114*/ 	.word	0x00000320
        /*0118*/ 	.word	0x000000ff
        /*011c*/ 	.word	0x00011850
        /*0120*/ 	.short	0x0100
        /*0122*/ 	.byte	0x06
	.zero		1


	//   ....[1]....
        /*0124*/ 	.word	0x00000330
        /*0128*/ 	.word	0x000000ff
        /*012c*/ 	.word	0x00011860
        /*0130*/ 	.short	0x0100
        /*0132*/ 	.byte	0x06
	.zero		1


	//   ....[2]....
        /*0134*/ 	.word	0x00000340
        /*0138*/ 	.word	0x000000ff
        /*013c*/ 	.word	0x00011858
        /*0140*/ 	.short	0x0100
        /*0142*/ 	.byte	0x06
	.zero		1


	//   ....[3]....
        /*0144*/ 	.word	0x00000350
        /*0148*/ 	.word	0x000000ff
        /*014c*/ 	.word	0x00011868
        /*0150*/ 	.short	0x0100
        /*0152*/ 	.byte	0x06
	.zero		1


	//   ....[4]....
        /*0154*/ 	.word	0x00000480
        /*0158*/ 	.word	0x000000ff
        /*015c*/ 	.word	0x00011800
        /*0160*/ 	.short	0x0100
        /*0162*/ 	.byte	0x06
	.zero		1


	//   ....[5]....
        /*0164*/ 	.word	0x00000490
        /*0168*/ 	.word	0x000000ff
        /*016c*/ 	.word	0x00011828
        /*0170*/ 	.short	0x0100
        /*0172*/ 	.byte	0x06
	.zero		1


	//   ....[6]....
        /*0174*/ 	.word	0x000004a0
        /*0178*/ 	.word	0x000000ff
        /*017c*/ 	.word	0x00011808
        /*0180*/ 	.short	0x0100
        /*0182*/ 	.byte	0x06
	.zero		1


	//   ....[7]....
        /*0184*/ 	.word	0x000004b0
        /*0188*/ 	.word	0x000000ff
        /*018c*/ 	.word	0x00011830
        /*0190*/ 	.short	0x0100
        /*0192*/ 	.byte	0x06
	.zero		1


	//   ....[8]....
        /*0194*/ 	.word	0x000004c0
        /*0198*/ 	.word	0x000000ff
        /*019c*/ 	.word	0x00011810
        /*01a0*/ 	.short	0x0100
        /*01a2*/ 	.byte	0x06
	.zero		1


	//   ....[9]....
        /*01a4*/ 	.word	0x000004d0
        /*01a8*/ 	.word	0x000000ff
        /*01ac*/ 	.word	0x00011838
        /*01b0*/ 	.short	0x0100
        /*01b2*/ 	.byte	0x06
	.zero		1


	//   ....[10]....
        /*01b4*/ 	.word	0x000004e0
        /*01b8*/ 	.word	0x000000ff
        /*01bc*/ 	.word	0x00011818
        /*01c0*/ 	.short	0x0100
        /*01c2*/ 	.byte	0x06
	.zero		1


	//   ....[11]....
        /*01c4*/ 	.word	0x000004f0
        /*01c8*/ 	.word	0x000000ff
        /*01cc*/ 	.word	0x00011840
        /*01d0*/ 	.short	0x0100
        /*01d2*/ 	.byte	0x06
	.zero		1


	//   ....[12]....
        /*01d4*/ 	.word	0x00000500
        /*01d8*/ 	.word	0x000000ff
        /*01dc*/ 	.word	0x00011820
        /*01e0*/ 	.short	0x0100
        /*01e2*/ 	.byte	0x06
	.zero		1


	//   ....[13]....
        /*01e4*/ 	.word	0x00000510
        /*01e8*/ 	.word	0x000000ff
        /*01ec*/ 	.word	0x00011848
        /*01f0*/ 	.short	0x0100
        /*01f2*/ 	.byte	0x06
	.zero		1


	//   ....[14]....
        /*01f4*/ 	.word	0x00000640
        /*01f8*/ 	.word	0x000000ff
        /*01fc*/ 	.word	0x00011870
        /*0200*/ 	.short	0x0100
        /*0202*/ 	.byte	0x06
	.zero		1


	//   ....[15]....
        /*0204*/ 	.word	0x00000650
        /*0208*/ 	.word	0x000000ff
        /*020c*/ 	.word	0x00011880
        /*0210*/ 	.short	0x0100
        /*0212*/ 	.byte	0x06
	.zero		1


	//   ....[16]....
        /*0214*/ 	.word	0x00000660
        /*0218*/ 	.word	0x000000ff
        /*021c*/ 	.word	0x00011878
        /*0220*/ 	.short	0x0100
        /*0222*/ 	.byte	0x06
	.zero		1


	//   ....[17]....
        /*0224*/ 	.word	0x00000670
        /*0228*/ 	.word	0x000000ff
        /*022c*/ 	.word	0x00011888
        /*0230*/ 	.short	0x0100
        /*0232*/ 	.byte	0x06
	.zero		1


	//   ....[18]....
        /*0234*/ 	.word	0x000007b0
        /*0238*/ 	.word	0x000000ff
        /*023c*/ 	.word	0x00011890
        /*0240*/ 	.short	0x0100
        /*0242*/ 	.byte	0x06
	.zero		1


	//   ....[19]....
        /*0244*/ 	.word	0x000007c0
        /*0248*/ 	.word	0x000000ff
        /*024c*/ 	.word	0x00011898
        /*0250*/ 	.short	0x0100
        /*0252*/ 	.byte	0x06
	.zero		1


	//   ....[20]....
        /*0254*/ 	.word	0x000007d0
        /*0258*/ 	.word	0x000000ff
        /*025c*/ 	.word	0x000118a0
        /*0260*/ 	.short	0x0100
        /*0262*/ 	.byte	0x06
	.zero		1


	//   ....[21]....
        /*0264*/ 	.word	0x000007e0
        /*0268*/ 	.word	0x000000ff
        /*026c*/ 	.word	0x000118a8
        /*0270*/ 	.short	0x0100
        /*0272*/ 	.byte	0x06
	.zero		1


	//   ....[22]....
        /*0274*/ 	.word	0x000008e0
        /*0278*/ 	.word	0x000000ff
        /*027c*/ 	.word	0x000118c0
        /*0280*/ 	.short	0x0100
        /*0282*/ 	.byte	0x06
	.zero		1


	//   ....[23]....
        /*0284*/ 	.word	0x000008f0
        /*0288*/ 	.word	0x000000ff
        /*028c*/ 	.word	0x000118e0
        /*0290*/ 	.short	0x0100
        /*0292*/ 	.byte	0x06
	.zero		1


	//   ....[24]....
        /*0294*/ 	.word	0x00000900
        /*0298*/ 	.word	0x000000ff
        /*029c*/ 	.word	0x000118c8
        /*02a0*/ 	.short	0x0100
        /*02a2*/ 	.byte	0x06
	.zero		1


	//   ....[25]....
        /*02a4*/ 	.word	0x00000910
        /*02a8*/ 	.word	0x000000ff
        /*02ac*/ 	.word	0x000118e8
        /*02b0*/ 	.short	0x0100
        /*02b2*/ 	.byte	0x06
	.zero		1


	//   ....[26]....
        /*02b4*/ 	.word	0x00000920
        /*02b8*/ 	.word	0x000000ff
        /*02bc*/ 	.word	0x000118d0
        /*02c0*/ 	.short	0x0100
        /*02c2*/ 	.byte	0x06
	.zero		1


	//   ....[27]....
        /*02c4*/ 	.word	0x00000930
        /*02c8*/ 	.word	0x000000ff
        /*02cc*/ 	.word	0x000118f0
        /*02d0*/ 	.short	0x0100
        /*02d2*/ 	.byte	0x06
	.zero		1


	//   ....[28]....
        /*02d4*/ 	.word	0x00000940
        /*02d8*/ 	.word	0x000000ff
        /*02dc*/ 	.word	0x000118d8
        /*02e0*/ 	.short	0x0100
        /*02e2*/ 	.byte	0x06
	.zero		1


	//   ....[29]....
        /*02e4*/ 	.word	0x00000950
        /*02e8*/ 	.word	0x000000ff
        /*02ec*/ 	.word	0x000118f8
        /*02f0*/ 	.short	0x0100
        /*02f2*/ 	.byte	0x06
	.zero		1


	//   ....[30]....
        /*02f4*/ 	.word	0x00000ea0
        /*02f8*/ 	.word	0x000000ff
        /*02fc*/ 	.word	0x00011850
        /*0300*/ 	.short	0x010a
        /*0302*/ 	.byte	0x08
	.zero		1


	//   ....[31]....
        /*0304*/ 	.word	0x00000f80
        /*0308*/ 	.word	0x000000ff
        /*030c*/ 	.word	0x00011800
        /*0310*/ 	.short	0x010a
        /*0312*/ 	.byte	0x24
	.zero		1


	//   ....[32]....
        /*0314*/ 	.word	0x00000fd0
        /*0318*/ 	.word	0x000000ff
        /*031c*/ 	.word	0xfffffff8
        /*0320*/ 	.short	0x010a
        /*0322*/ 	.byte	0x1c
	.zero		1


	//   ....[33]....
        /*0324*/ 	.word	0x00002510
        /*0328*/ 	.word	0x00000008
        /*032c*/ 	.word	0x00000000
        /*0330*/ 	.short	0x0101
        /*0332*/ 	.byte	0x1d
	.zero		1


	//   ....[34]....
        /*0334*/ 	.word	0x000026d0
        /*0338*/ 	.word	0x000000ff
        /*033c*/ 	.word	0x00011808
        /*0340*/ 	.short	0x010a
        /*0342*/ 	.byte	0x24
	.zero		1


	//   ....[35]....
        /*0344*/ 	.word	0x00002db0
        /*0348*/ 	.word	0x000000ff
        /*034c*/ 	.word	0x00000000
        /*0350*/ 	.short	0x0101
        /*0352*/ 	.byte	0x07
	.zero		1


	//   ....[36]....
        /*0354*/ 	.word	0x00002f00
        /*0358*/ 	.word	0x000000ff
        /*035c*/ 	.word	0x00011800
        /*0360*/ 	.short	0x010a
        /*0362*/ 	.byte	0x0a
	.zero		1


	//   ....[37]....
        /*0364*/ 	.word	0x00004250
        /*0368*/ 	.word	0x000000ff
        /*036c*/ 	.word	0x00011800
        /*0370*/ 	.short	0x010a
        /*0372*/ 	.byte	0x0a
	.zero		1


	//   ....[38]....
        /*0374*/ 	.word	0x00004490
        /*0378*/ 	.word	0x000000ff
        /*037c*/ 	.word	0x00011800
        /*0380*/ 	.short	0x010a
        /*0382*/ 	.byte	0x0a
	.zero		1


	//   ....[39]....
        /*0384*/ 	.word	0x00004b50
        /*0388*/ 	.word	0x000000ff
        /*038c*/ 	.word	0x00000000
        /*0390*/ 	.short	0x0101
        /*0392*/ 	.byte	0x0a
	.zero		1


	//   ....[40]....
        /*0394*/ 	.word	0x00004c00
        /*0398*/ 	.word	0x000000ff
        /*039c*/ 	.word	0x00000000
        /*03a0*/ 	.short	0x0101
        /*03a2*/ 	.byte	0x05
	.zero		1


	//   ....[41]....
        /*03a4*/ 	.word	0x00004db0
        /*03a8*/ 	.word	0x000000ff
        /*03ac*/ 	.word	0x00011800
        /*03b0*/ 	.short	0x010a
        /*03b2*/ 	.byte	0x0a
	.zero		1


	//   ....[42]....
        /*03b4*/ 	.word	0x00006550
        /*03b8*/ 	.word	0x000000ff
        /*03bc*/ 	.word	0x00011800
        /*03c0*/ 	.short	0x010a
        /*03c2*/ 	.byte	0x0a
	.zero		1


	//   ....[43]....
        /*03c4*/ 	.word	0x00006830
        /*03c8*/ 	.word	0x000000ff
        /*03cc*/ 	.word	0x00011800
        /*03d0*/ 	.short	0x010a
        /*03d2*/ 	.byte	0x0a
	.zero		1


	//   ....[44]....
        /*03d4*/ 	.word	0x00006ef0
        /*03d8*/ 	.word	0x000000ff
        /*03dc*/ 	.word	0x00000000
        /*03e0*/ 	.short	0x0101
        /*03e2*/ 	.byte	0x0a
	.zero		1


	//   ....[45]....
        /*03e4*/ 	.word	0x00006fa0
        /*03e8*/ 	.word	0x000000ff
        /*03ec*/ 	.word	0x00000000
        /*03f0*/ 	.short	0x0101
        /*03f2*/ 	.byte	0x05
	.zero		1


	//   ....[46]....
        /*03f4*/ 	.word	0x00007680
        /*03f8*/ 	.word	0x000000ff
        /*03fc*/ 	.word	0x00000008
        /*0400*/ 	.short	0x010a
        /*0402*/ 	.byte	0x1c
	.zero		1


	//   ....[47]....
        /*0404*/ 	.word	0x000089f0
        /*0408*/ 	.word	0x00000000
        /*040c*/ 	.word	0x00011890
        /*0410*/ 	.short	0x0101
        /*0412*/ 	.byte	0x24
	.zero		1


	//   ....[48]....
        /*0414*/ 	.word	0x00008bc0
        /*0418*/ 	.word	0x00000004
        /*041c*/ 	.word	0x00011860
        /*0420*/ 	.short	0x010a
        /*0422*/ 	.byte	0x3f
	.zero		1


	//   ....[49]....
        /*0424*/ 	.word	0x00008fb0
        /*0428*/ 	.word	0x00000002
        /*042c*/ 	.word	0x00011828
        /*0430*/ 	.short	0x010a
        /*0432*/ 	.byte	0x3f
	.zero		1


	//   ....[50]....
        /*0434*/ 	.word	0x000093b0
        /*0438*/ 	.word	0x00000004
        /*043c*/ 	.word	0x00011860
        /*0440*/ 	.short	0x010a
        /*0442*/ 	.byte	0x3f
	.zero		1


	//   ....[51]....
        /*0444*/ 	.word	0x000097e0
        /*0448*/ 	.word	0x00000003
        /*044c*/ 	.word	0x00011828
        /*0450*/ 	.short	0x010a
        /*0452*/ 	.byte	0x3f
	.zero		1


	//   ....[52]....
        /*0454*/ 	.word	0x00009cb0
        /*0458*/ 	.word	0x00000007
        /*045c*/ 	.word	0x00011828
        /*0460*/ 	.short	0x010a
        /*0462*/ 	.byte	0x3f
	.zero		1


	//   ....[53]....
        /*0464*/ 	.word	0x0000a0e0
        /*0468*/ 	.word	0x00000004
        /*046c*/ 	.word	0x00011828
        /*0470*/ 	.short	0x010a
        /*0472*/ 	.byte	0x3f
	.zero		1


	//   ....[54]....
        /*0474*/ 	.word	0x0000a500
        /*0478*/ 	.word	0x00000007
        /*047c*/ 	.word	0x00011850
        /*0480*/ 	.short	0x010a
        /*0482*/ 	.byte	0x3f
	.zero		1


	//   ....[55]....
        /*0484*/ 	.word	0x0000a560
        /*0488*/ 	.word	0x00000002
        /*048c*/ 	.word	0x00011800
        /*0490*/ 	.short	0x010a
        /*0492*/ 	.byte	0x3f
	.zero		1


	//   ....[56]....
        /*0494*/ 	.word	0x0000a5c0
        /*0498*/ 	.word	0x00000007
        /*049c*/ 	.word	0xfffffff8
        /*04a0*/ 	.short	0x010a
        /*04a2*/ 	.byte	0x3f
	.zero		1


	//   ....[57]....
        /*04a4*/ 	.word	0x0000a620
        /*04a8*/ 	.word	0x0000000a
        /*04ac*/ 	.word	0x00011808
        /*04b0*/ 	.short	0x010a
        /*04b2*/ 	.byte	0x3f
	.zero		1


	//   ....[58]....
        /*04b4*/ 	.word	0x0000a680
        /*04b8*/ 	.word	0x00000004
        /*04bc*/ 	.word	0x00011800
        /*04c0*/ 	.short	0x010a
        /*04c2*/ 	.byte	0x3f
	.zero		1


	//   ....[59]....
        /*04c4*/ 	.word	0x0000a6e0
        /*04c8*/ 	.word	0x0000000b
        /*04cc*/ 	.word	0x00011800
        /*04d0*/ 	.short	0x010a
        /*04d2*/ 	.byte	0x3f
	.zero		1


	//   ....[60]....
        /*04d4*/ 	.word	0x0000a740
        /*04d8*/ 	.word	0x00000007
        /*04dc*/ 	.word	0x00011800
        /*04e0*/ 	.short	0x010a
        /*04e2*/ 	.byte	0x3f
	.zero		1


	//   ....[61]....
        /*04e4*/ 	.word	0x0000a7a0
        /*04e8*/ 	.word	0x0000000b
        /*04ec*/ 	.word	0x00011800
        /*04f0*/ 	.short	0x010a
        /*04f2*/ 	.byte	0x3f
	.zero		1


	//   ....[62]....
        /*04f4*/ 	.word	0x0000a800
        /*04f8*/ 	.word	0x00000003
        /*04fc*/ 	.word	0x00000008
        /*0500*/ 	.short	0x010a
        /*0502*/ 	.byte	0x3f
	.zero		1


	//   ....[63]....
        /*0504*/ 	.word	0x0000a850
        /*0508*/ 	.word	0x00000004
        /*050c*/ 	.word	0x00011860
        /*0510*/ 	.short	0x010a
        /*0512*/ 	.byte	0x3f
	.zero		1


	//   ....[64]....
        /*0514*/ 	.word	0x0000a8a0
        /*0518*/ 	.word	0x00000002
        /*051c*/ 	.word	0x00011828
        /*0520*/ 	.short	0x010a
        /*0522*/ 	.byte	0x3f
	.zero		1


	//   ....[65]....
        /*0524*/ 	.word	0x0000a8f0
        /*0528*/ 	.word	0x00000004
        /*052c*/ 	.word	0x00011860
        /*0530*/ 	.short	0x010a
        /*0532*/ 	.byte	0x3f
	.zero		1


	//   ....[66]....
        /*0534*/ 	.word	0x0000a940
        /*0538*/ 	.word	0x00000003
        /*053c*/ 	.word	0x00011828
        /*0540*/ 	.short	0x010a
        /*0542*/ 	.byte	0x3f
	.zero		1


	//   ....[67]....
        /*0544*/ 	.word	0x0000a990
        /*0548*/ 	.word	0x00000007
        /*054c*/ 	.word	0x00011828
        /*0550*/ 	.short	0x010a
        /*0552*/ 	.byte	0x3f
	.zero		1


	//   ....[68]....
        /*0554*/ 	.word	0x0000a9e0
        /*0558*/ 	.word	0x00000004
        /*055c*/ 	.word	0x00011828
        /*0560*/ 	.short	0x010a
        /*0562*/ 	.byte	0x3f
	.zero		1


	//----- nvinfo : EIATTR_NUM_MBARRIERS
	.align		4
.L_38:
        /*0564*/ 	.byte	0x03, 0x38
        /*0566*/ 	.short	0x001e


	//----- nvinfo : EIATTR_EXIT_INSTR_OFFSETS
	.align		4
        /*0568*/ 	.byte	0x04, 0x1c
        /*056a*/ 	.short	(.L_40 - .L_39)


	//   ....[0]....
.L_39:
        /*056c*/ 	.word	0x000009f0


	//   ....[1]....
        /*0570*/ 	.word	0x00008a00


	//   ....[2]....
        /*0574*/ 	.word	0x00008a40


	//   ....[3]....
        /*0578*/ 	.word	0x00009bb0


	//   ....[4]....
        /*057c*/ 	.word	0x0000a4e0


	//----- nvinfo : EIATTR_MAX_THREADS
	.align		4
.L_40:
        /*0580*/ 	.byte	0x04, 0x05
        /*0582*/ 	.short	(.L_42 - .L_41)
.L_41:
        /*0584*/ 	.word	0x00000180
        /*0588*/ 	.word	0x00000001
        /*058c*/ 	.word	0x00000001


	//----- nvinfo : EIATTR_CRS_STACK_SIZE
	.align		4
.L_42:
        /*0590*/ 	.byte	0x04, 0x1e
        /*0592*/ 	.short	(.L_44 - .L_43)
.L_43:
        /*0594*/ 	.word	0x00000000


	//----- nvinfo : EIATTR_CBANK_PARAM_SIZE
	.align		4
.L_44:
        /*0598*/ 	.byte	0x03, 0x19
        /*059a*/ 	.short	0x0870


	//----- nvinfo : EIATTR_PARAM_CBANK
	.align		4
        /*059c*/ 	.byte	0x04, 0x0a
        /*059e*/ 	.short	(.L_46 - .L_45)
	.align		4
.L_45:
        /*05a0*/ 	.word	index@(.nv.constant0._ZN7cutlass13device_kernelINS_4fmha6kernel28FmhaKernelTmaWarpSpecializedINS1_10collective30FmhaMainloopTmaWarpSpecializedINS_10bfloat16_tEffN4cute5tupleIJNS7_1CILi128EEENS9_ILi64EEENS9_ILi80EEEEEENS8_IJiNS9_ILi1EEENS8_IJiiEEEEEESG_SG_NS4_12CausalFusionEJEEENS4_15FmhaFwdEpilogueIS6_fNS8_IJSB_SC_SB_EEEEENS2_23IndividualTileSchedulerEJEEEEEvNT_6ParamsE)
        /*05a4*/ 	.short	0x0210
        /*05a6*/ 	.short	0x0870


	//----- nvinfo : EIATTR_SW_WAR
	.align		4
.L_46:
        /*05a8*/ 	.byte	0x04, 0x36
        /*05aa*/ 	.short	(.L_48 - .L_47)
.L_47:
        /*05ac*/ 	.word	0x00000008
.L_48:


//--------------------- .nv.callgraph             --------------------------
	.section	.nv.callgraph,"",@"SHT_CUDA_CALLGRAPH"
	.align	4
	.sectionentsize	8
	.align		4
        /*0000*/ 	.word	0x00000000
	.align		4
        /*0004*/ 	.word	0xffffffff
	.align		4
        /*0008*/ 	.word	index@(_ZN7cutlass13device_kernelINS_4fmha6kernel28FmhaKernelTmaWarpSpecializedINS1_10collective30FmhaMainloopTmaWarpSpecializedINS_10bfloat16_tEffN4cute5tupleIJNS7_1CILi128EEENS9_ILi64EEENS9_ILi80EEEEEENS8_IJiNS9_ILi1EEENS8_IJiiEEEEEESG_SG_NS4_12CausalFusionEJEEENS4_15FmhaFwdEpilogueIS6_fNS8_IJSB_SC_SB_EEEEENS2_23IndividualTileSchedulerEJEEEEEvNT_6ParamsE)
	.align		4
        /*000c*/ 	.word	index@(__assertfail)
	.align		4
        /*0010*/ 	.word	0x00000000
	.align		4
        /*0014*/ 	.word	0xfffffffe
	.align		4
        /*0018*/ 	.word	0x00000000
	.align		4
        /*001c*/ 	.word	0xfffffffd
	.align		4
        /*0020*/ 	.word	0x00000000
	.align		4
        /*0024*/ 	.word	0xfffffffc


//--------------------- .nv.constant4             --------------------------
	.section	.nv.constant4,"a",@progbits
	.align	8
	.align		8
.nv.constant4:
        /*0000*/ 	.dword	__assertfail
	.align		8
        /*0008*/ 	.dword	__unnamed_1
	.align		8
        /*0010*/ 	.dword	__unnamed_2
	.align		8
        /*0018*/ 	.dword	_ZN39_INTERNAL_d6207819_4_k_cu_2e5e5e6f_29114cuda3std3__45__cpo5beginE
	.align		8
        /*0020*/ 	.dword	_ZN39_INTERNAL_d6207819_4_k_cu_2e5e5e6f_29114cuda3std3__45__cpo3endE
	.align		8
        /*0028*/ 	.dword	_ZN39_INTERNAL_d6207819_4_k_cu_2e5e5e6f_29114cuda3std3__45__cpo6cbeginE
	.align		8
        /*0030*/ 	.dword	_ZN39_INTERNAL_d6207819_4_k_cu_2e5e5e6f_29114cuda3std3__45__cpo4cendE
	.align		8
        /*0038*/ 	.dword	_ZN39_INTERNAL_d6207819_4_k_cu_2e5e5e6f_29114cuda3std3__441_GLOBAL__N__d6207819_4_k_cu_2e5e5e6f_29116ignoreE
	.align		8
        /*0040*/ 	.dword	_ZN39_INTERNAL_d6207819_4_k_cu_2e5e5e6f_29114cuda3std3__419piecewise_constructE
	.align		8
        /*0048*/ 	.dword	_ZN39_INTERNAL_d6207819_4_k_cu_2e5e5e6f_29114cuda3std3__48in_placeE
	.align		8
        /*0050*/ 	.dword	_ZN39_INTERNAL_d6207819_4_k_cu_2e5e5e6f_29114cuda3std6ranges3__45__cpo4swapE
	.align		8
        /*0058*/ 	.dword	_ZN39_INTERNAL_d6207819_4_k_cu_2e5e5e6f_29114cuda3std6ranges3__45__cpo9iter_moveE
	.align		8
        /*0060*/ 	.dword	_ZN39_INTERNAL_d6207819_4_k_cu_2e5e5e6f_29114cute7productE
	.align		8
        /*0068*/ 	.dword	_ZN39_INTERNAL_d6207819_4_k_cu_2e5e5e6f_29114cute1_E
	.align		8
        /*0070*/ 	.dword	$str$24
	.align		8
        /*0078*/ 	.dword	$str$25


//--------------------- .text._ZN7cutlass13device_kernelINS_4fmha6kernel28FmhaKernelTmaWarpSpecializedINS1_10collective30FmhaMainloopTmaWarpSpecializedINS_10bfloat16_tEffN4cute5tupleIJNS7_1CILi128EEENS9_ILi64EEENS9_ILi80EEEEEENS8_IJiNS9_ILi1EEENS8_IJiiEEEEEESG_SG_NS4_12CausalFusionEJEEENS4_15FmhaFwdEpilogueIS6_fNS8_IJSB_SC_SB_EEEEENS2_23IndividualTileSchedulerEJEEEEEvNT_6ParamsE --------------------------
	.section	.text._ZN7cutlass13device_kernelINS_4fmha6kernel28FmhaKernelTmaWarpSpecializedINS1_10collective30FmhaMainloopTmaWarpSpecializedINS_10bfloat16_tEffN4cute5tupleIJNS7_1CILi128EEENS9_ILi64EEENS9_ILi80EEEEEENS8_IJiNS9_ILi1EEENS8_IJiiEEEEEESG_SG_NS4_12CausalFusionEJEEENS4_15FmhaFwdEpilogueIS6_fNS8_IJSB_SC_SB_EEEEENS2_23IndividualTileSchedulerEJEEEEEvNT_6ParamsE,"ax",@progbits
	.align	128
.text._ZN7cutlass13device_kernelINS_4fmha6kernel28FmhaKernelTmaWarpSpecializedINS1_10collective30FmhaMainloopTmaWarpSpecializedINS_10bfloat16_tEffN4cute5tupleIJNS7_1CILi128EEENS9_ILi64EEENS9_ILi80EEEEEENS8_IJiNS9_ILi1EEENS8_IJiiEEEEEESG_SG_NS4_12CausalFusionEJEEENS4_15FmhaFwdEpilogueIS6_fNS8_IJSB_SC_SB_EEEEENS2_23IndividualTileSchedulerEJEEEEEvNT_6ParamsE:
        .type           _ZN7cutlass13device_kernelINS_4fmha6kernel28FmhaKernelTmaWarpSpecializedINS1_10collective30FmhaMainloopTmaWarpSpecializedINS_10bfloat16_tEffN4cute5tupleIJNS7_1CILi128EEENS9_ILi64EEENS9_ILi80EEEEEENS8_IJiNS9_ILi1EEENS8_IJiiEEEEEESG_SG_NS4_12CausalFusionEJEEENS4_15FmhaFwdEpilogueIS6_fNS8_IJSB_SC_SB_EEEEENS2_23IndividualTileSchedulerEJEEEEEvNT_6ParamsE,@function
        .size           _ZN7cutlass13device_kernelINS_4fmha6kernel28FmhaKernelTmaWarpSpecializedINS1_10collective30FmhaMainloopTmaWarpSpecializedINS_10bfloat16_tEffN4cute5tupleIJNS7_1CILi128EEENS9_ILi64EEENS9_ILi80EEEEEENS8_IJiNS9_ILi1EEENS8_IJiiEEEEEESG_SG_NS4_12CausalFusionEJEEENS4_15FmhaFwdEpilogueIS6_fNS8_IJSB_SC_SB_EEEEENS2_23IndividualTileSchedulerEJEEEEEvNT_6ParamsE,(.L_x_125 - _ZN7cutlass13device_kernelINS_4fmha6kernel28FmhaKernelTmaWarpSpecializedINS1_10collective30FmhaMainloopTmaWarpSpecializedINS_10bfloat16_tEffN4cute5tupleIJNS7_1CILi128EEENS9_ILi64EEENS9_ILi80EEEEEENS8_IJiNS9_ILi1EEENS8_IJiiEEEEEESG_SG_NS4_12CausalFusionEJEEENS4_15FmhaFwdEpilogueIS6_fNS8_IJSB_SC_SB_EEEEENS2_23IndividualTileSchedulerEJEEEEEvNT_6ParamsE)
        .other          _ZN7cutlass13device_kernelINS_4fmha6kernel28FmhaKernelTmaWarpSpecializedINS1_10collective30FmhaMainloopTmaWarpSpecializedINS_10bfloat16_tEffN4cute5tupleIJNS7_1CILi128EEENS9_ILi64EEENS9_ILi80EEEEEENS8_IJiNS9_ILi1EEENS8_IJiiEEEEEESG_SG_NS4_12CausalFusionEJEEENS4_15FmhaFwdEpilogueIS6_fNS8_IJSB_SC_SB_EEEEENS2_23IndividualTileSchedulerEJEEEEEvNT_6ParamsE,@"STO_CUDA_ENTRY STV_DEFAULT"
_ZN7cutlass13device_kernelINS_4fmha6kernel28FmhaKernelTmaWarpSpecializedINS1_10collective30FmhaMainloopTmaWarpSpecializedINS_10bfloat16_tEffN4cute5tupleIJNS7_1CILi128EEENS9_ILi64EEENS9_ILi80EEEEEENS8_IJiNS9_ILi1EEENS8_IJiiEEEEEESG_SG_NS4_12CausalFusionEJEEENS4_15FmhaFwdEpilogueIS6_fNS8_IJSB_SC_SB_EEEEENS2_23IndividualTileSchedulerEJEEEEEvNT_6ParamsE:
[----:B------:R-:W1:Y:S01]  /*0000*/  LDC R1, c[0x0][0x28] ;  /* 0x00000a00ff017b82 */ /* 0x000e620000000800 */
[----:B------:R-:W2:Y:S01]  /*0010*/  S2R R0, SR_TID.X ;  /* 0x0000000000007919 */ /* 0x000ea20000002100 */
[----:B------:R-:W-:Y:S01]  /*0020*/  ELECT P1, URZ, PT ;  /* 0x00000000003f782f */ /* 0x000fe20003820000 */
[----:B------:R-:W-:Y:S01]  /*0030*/  BSSY B0, `(.L_x_0) ;  /* 0x0000017000007945 */ /* 0x000fe20003800000 */
[----:B--2---:R-:W-:-:S05]  /*0040*/  SHF.R.U32.HI R2, RZ, 0x5, R0 ;  /* 0x00000005ff027819 */ /* 0x004fca0000011600 */
[----:B------:R-:W2:Y:S02]  /*0050*/  SHFL.IDX PT, R3, R2, RZ, 0x1f ;  /* 0x00001fff02037589 */ /* 0x000ea400000e0000 */
[----:B--2---:R-:W-:Y:S02]  /*0060*/  R2UR UR4, R3 ;  /* 0x00000000030472ca */ /* 0x004fe400000e0000 */
[----:B------:R-:W-:-:S06]  /*0070*/  SHF.R.U32.HI R3, RZ, 0x7, R0 ;  /* 0x00000007ff037819 */ /* 0x000fcc0000011600 */
[----:B------:R-:W2:Y:S05]  /*0080*/  SHFL.IDX PT, R3, R3, RZ, 0x1f ;  /* 0x00001fff03037589 */ /* 0x000eaa00000e0000 */
[----:B------:R-:W-:Y:S02]  /*0090*/  USHF.R.S32.HI UR5, URZ, 0x1f, UR4 ;  /* 0x0000001f3f057899 */ /* 0x000fe40008011404 */
[----:B------:R-:W-:Y:S02]  /*00a0*/  ISETP.NE.OR P0, PT, RZ, UR4, !P1 ;  /* 0x00000004ff007c0c */ /* 0x000fe4000cf05670 */
[----:B------:R-:W-:-:S04]  /*00b0*/  ULEA.HI UR5, UR5, UR4, URZ, 0x2 ;  /* 0x0000000405057291 */ /* 0x000fc8000f8f103f */
[----:B------:R-:W-:-:S04]  /*00c0*/  ULOP3.LUT UR5, UR5, 0xfffffffc, URZ, 0xc0, !UPT ;  /* 0xfffffffc05057892 */ /* 0x000fc8000f8ec03f */
[----:B------:R-:W-:-:S03]  /*00d0*/  UIADD3 UR4, UR4, -UR5, URZ ;  /* 0x8000000504047290 */ /* 0x000fc6000fffe03f */
[----:B-1----:R-:W-:Y:S09]  /*00e0*/  @P0 BRA `(.L_x_1) ;  /* 0x00000000002c0947 */ /* 0x002ff20003800000 */
[----:B------:R-:W-:Y:S02]  /*00f0*/  ULDC.64 UR6, c[0x0][0x198] ;  /* 0x0000660000067ab9 */ /* 0x000fe40000000a00 */
[----:B------:R-:W-:Y:S02]  /*0100*/  UIADD3 UR8, UP0, UR6, 0xf0, URZ ;  /* 0x000000f006087890 */ /* 0x000fe4000ff1e03f */
[----:B------:R-:W-:Y:S02]  /*0110*/  UIADD3 UR10, UP1, UR6, 0x1f0, URZ ;  /* 0x000001f0060a7890 */ /* 0x000fe4000ff3e03f */
[----:B------:R-:W-:Y:S02]  /*0120*/  UIADD3 UR6, UP2, UR6, 0x2f0, URZ ;  /* 0x000002f006067890 */ /* 0x000fe4000ff5e03f */
[----:B------:R-:W-:Y:S02]  /*0130*/  UIADD3.X UR9, URZ, UR7, URZ, UP0, !UPT ;  /* 0x000000073f097290 */ /* 0x000fe400087fe43f */
[----:B------:R-:W-:-:S02]  /*0140*/  UIADD3.X UR11, URZ, UR7, URZ, UP1, !UPT ;  /* 0x000000073f0b7290 */ /* 0x000fc40008ffe43f */
[----:B------:R-:W-:-:S05]  /*0150*/  UIADD3.X UR7, URZ, UR7, URZ, UP2, !UPT ;  /* 0x000000073f077290 */ /* 0x000fca00097fe43f */
[----:B------:R1:W-:Y:S02]  /*0160*/  UTMACCTL.PF [UR8] ;  /* 0x00000000080079b9 */ /* 0x0003e40008040000 */
[----:B------:R1:W-:Y:S02]  /*0170*/  UTMACCTL.PF [UR10] ;  /* 0x000000000a0079b9 */ /* 0x0003e40008040000 */
[----:B------:R1:W-:Y:S02]  /*0180*/  UTMACCTL.PF [UR6] ;  /* 0x00000000060079b9 */ /* 0x0003e40008040000 */
[----:B-1----:R-:W-:Y:S01]  /*0190*/  NOP ;  /* 0x0000000000007918 */ /* 0x002fe20000000000 */
.L_x_1:
[----:B------:R-:W-:Y:S05]  /*01a0*/  BSYNC B0 ;  /* 0x0000000000007941 */ /* 0x000fea0003800000 */
.L_x_0:
[----:B------:R-:W1:Y:S01]  /*01b0*/  SHFL.IDX PT, R4, R2, RZ, 0x1f ;  /* 0x00001fff02047589 */ /* 0x000e6200000e0000 */
[----:B--2---:R-:W-:Y:S01]  /*01c0*/  R2UR UR38, R3 ;  /* 0x00000000032672ca */ /* 0x004fe200000e0000 */
[----:B------:R-:W-:-:S12]  /*01d0*/  UISETP.NE.AND UP0, UPT, UR4, 0x1, UPT ;  /* 0x000000010400788c */ /* 0x000fd8000bf05270 */
[----:B------:R-:W-:Y:S02]  /*01e0*/  UIADD3 UR7, UR38, -0x1, URZ ;  /* 0xffffffff26077890 */ /* 0x000fe4000fffe03f */
[----:B------:R-:W-:Y:S02]  /*01f0*/  UISETP.EQ.AND UP0, UPT, UR38, URZ, !UP0 ;  /* 0x0000003f2600728c */ /* 0x000fe4000c702270 */
[----:B------:R-:W-:Y:S02]  /*0200*/  UISETP.GE.U32.AND UP1, UPT, UR7, 0x4, UPT ;  /* 0x000000040700788c */ /* 0x000fe4000bf26070 */
[----:B------:R-:W-:Y:S01]  /*0210*/  USEL UR5, URZ, 0x1, !UP0 ;  /* 0x000000013f057887 */ /* 0x000fe2000c000000 */
[----:B-1----:R-:W-:-:S03]  /*0220*/  ISETP.NE.AND P0, PT, R4, RZ, PT ;  /* 0x000000ff0400720c */ /* 0x002fc60003f05270 */
[----:B------:R-:W-:-:S10]  /*0230*/  USEL UR5, UR5, 0x2, UP1 ;  /* 0x0000000205057887 */ /* 0x000fd40008800000 */
[----:B------:R-:W-:Y:S05]  /*0240*/  @P0 BRA `(.L_x_2) ;  /* 0x0000000000480947 */ /* 0x000fea0003800000 */
[----:B------:R-:W1:Y:S01]  /*0250*/  S2UR UR8, SR_CgaCtaId ;  /* 0x00000000000879c3 */ /* 0x000e620000008800 */
[----:B------:R-:W-:Y:S01]  /*0260*/  UMOV UR6, 0x400 ;  /* 0x0000040000067882 */ /* 0x000fe20000000000 */
[----:B------:R-:W-:Y:S01]  /*0270*/  UMOV UR9, 0x1 ;  /* 0x0000000100097882 */ /* 0x000fe20000000000 */
[----:B------:R-:W-:Y:S01]  /*0280*/  UMOV UR10, 0x80 ;  /* 0x00000080000a7882 */ /* 0x000fe20000000000 */
[----:B------:R-:W-:Y:S01]  /*0290*/  ELECT P0, URZ, PT ;  /* 0x00000000003f782f */ /* 0x000fe20003800000 */
[----:B------:R-:W-:-:S04]  /*02a0*/  UIADD3 UR10, -UR10, 0x100000, URZ ;  /* 0x001000000a0a7890 */ /* 0x000fc8000fffe13f */
[----:B------:R-:W-:Y:S02]  /*02b0*/  USHF.L.U32 UR11, UR10, 0xb, URZ ;  /* 0x0000000b0a0b7899 */ /* 0x000fe4000800063f */
[----:B------:R-:W-:Y:S02]  /*02c0*/  USHF.L.U32 UR10, UR10, 0x1, URZ ;  /* 0x000000010a0a7899 */ /* 0x000fe4000800063f */
[----:B-1----:R-:W-:Y:S02]  /*02d0*/  ULEA UR6, UR8, UR6, 0x18 ;  /* 0x0000000608067291 */ /* 0x002fe4000f8ec03f */
[----:B------:R-:W-:-:S04]  /*02e0*/  UIADD3 UR8, -UR9, 0x100000, URZ ;  /* 0x0010000009087890 */ /* 0x000fc8000fffe13f */
[----:B------:R-:W-:Y:S02]  /*02f0*/  USHF.L.U32 UR9, UR8, 0xb, URZ ;  /* 0x0000000b08097899 */ /* 0x000fe4000800063f */
[----:B------:R-:W-:Y:S01]  /*0300*/  USHF.L.U32 UR8, UR8, 0x1, URZ ;  /* 0x0000000108087899 */ /* 0x000fe2000800063f */
[----:B------:R-:W1:Y:S11]  /*0310*/  FENCE.VIEW.ASYNC.S ;  /* 0x00000000000073c6 */ /* 0x000e760000000000 */
[----:B-1----:R1:W2:Y:S01]  /*0320*/  SYNCS.EXCH.64 URZ, [UR6+0x11850], UR8 ;  /* 0x01185008063f75b2 */ /* 0x0022a20008000100 */
[----:B------:R1:W3:Y:S01]  /*0330*/  SYNCS.EXCH.64 URZ, [UR6+0x11860], UR10 ;  /* 0x0118600a063f75b2 */ /* 0x0002e20008000100 */
[----:B------:R1:W4:Y:S01]  /*0340*/  SYNCS.EXCH.64 URZ, [UR6+0x11858], UR8 ;  /* 0x01185808063f75b2 */ /* 0x0003220008000100 */
[----:B------:R1:W1:Y:S01]  /*0350*/  SYNCS.EXCH.64 URZ, [UR6+0x11868], UR10 ;  /* 0x0118680a063f75b2 */ /* 0x0002620008000100 */
[----:B------:R-:W-:Y:S01]  /*0360*/  NOP ;  /* 0x0000000000007918 */ /* 0x000fe20000000000 */
.L_x_2:
[----:B------:R-:W5:Y:S01]  /*0370*/  SHFL.IDX PT, R3, R2, RZ, 0x1f ;  /* 0x00001fff02037589 */ /* 0x000f6200000e0000 */
[----:B------:R-:W-:Y:S01]  /*0380*/  NOP ;  /* 0x0000000000007918 */ /* 0x000fe20000000000 */
[----:B-----5:R-:W-:-:S13]  /*0390*/  ISETP.NE.AND P0, PT, R3, RZ, PT ;  /* 0x000000ff0300720c */ /* 0x020fda0003f05270 */
[----:B------:R-:W-:Y:S05]  /*03a0*/  @P0 BRA `(.L_x_3) ;  /* 0x0000000000600947 */ /* 0x000fea0003800000 */
[----:B-1----:R-:W1:Y:S01]  /*03b0*/  S2UR UR8, SR_CgaCtaId ;  /* 0x00000000000879c3 */ /* 0x002e620000008800 */
[----:B------:R-:W-:Y:S01]  /*03c0*/  UMOV UR6, 0x400 ;  /* 0x0000040000067882 */ /* 0x000fe20000000000 */
[----:B------:R-:W-:Y:S01]  /*03d0*/  UMOV UR10, 0x1 ;  /* 0x00000001000a7882 */ /* 0x000fe20000000000 */
[----:B------:R-:W-:Y:S01]  /*03e0*/  UMOV UR9, 0x100 ;  /* 0x0000010000097882 */ /* 0x000fe20000000000 */
[----:B------:R-:W-:-:S04]  /*03f0*/  UIADD3 UR10, -UR10, 0x100000, URZ ;  /* 0x001000000a0a7890 */ /* 0x000fc8000fffe13f */
[----:B------:R-:W-:Y:S02]  /*0400*/  USHF.L.U32 UR11, UR10, 0xb, URZ ;  /* 0x0000000b0a0b7899 */ /* 0x000fe4000800063f */
[----:B------:R-:W-:Y:S01]  /*0410*/  USHF.L.U32 UR10, UR10, 0x1, URZ ;  /* 0x000000010a0a7899 */ /* 0x000fe2000800063f */
[----:B------:R-:W-:Y:S01]  /*0420*/  ELECT P0, URZ, PT ;  /* 0x00000000003f782f */ /* 0x000fe20003800000 */
[----:B-1----:R-:W-:Y:S02]  /*0430*/  ULEA UR6, UR8, UR6, 0x18 ;  /* 0x0000000608067291 */ /* 0x002fe4000f8ec03f */
[----:B------:R-:W-:-:S04]  /*0440*/  UIADD3 UR8, -UR9, 0x100000, URZ ;  /* 0x0010000009087890 */ /* 0x000fc8000fffe13f */
[----:B------:R-:W-:Y:S02]  /*0450*/  USHF.L.U32 UR9, UR8, 0xb, URZ ;  /* 0x0000000b08097899 */ /* 0x000fe4000800063f */
[----:B------:R-:W-:Y:S01]  /*0460*/  USHF.L.U32 UR8, UR8, 0x1, URZ ;  /* 0x0000000108087899 */ /* 0x000fe2000800063f */
[----:B------:R-:W1:Y:S03]  /*0470*/  FENCE.VIEW.ASYNC.S ;  /* 0x00000000000073c6 */ /* 0x000e660000000000 */
[----:B-1----:R1:W1:Y:S08]  /*0480*/  SYNCS.EXCH.64 URZ, [UR6+0x11800], UR10 ;  /* 0x0118000a063f75b2 */ /* 0x0022700008000100 */
[----:B------:R1:W1:Y:S01]  /*0490*/  SYNCS.EXCH.64 URZ, [UR6+0x11828], UR8 ;  /* 0x01182808063f75b2 */ /* 0x0002620008000100 */
        /* <DEDUP_REMOVED lines=8> */
[----:B------:R-:W-:Y:S01]  /*0520*/  NOP ;  /* 0x0000000000007918 */ /* 0x000fe20000000000 */
.L_x_3:
        /* <DEDUP_REMOVED lines=21> */
[----:B------:R-:W-:Y:S01]  /*0680*/  NOP ;  /* 0x0000000000007918 */ /* 0x000fe20000000000 */
.L_x_4:
[----:B------:R-:W5:Y:S01]  /*0690*/  SHFL.IDX PT, R3, R2, RZ, 0x1f ;  /* 0x00001fff02037589 */ /* 0x000f6200000e0000 */
[----:B------:R-:W-:Y:S01]  /*06a0*/  ELECT P0, URZ, PT ;  /* 0x00000000003f782f */ /* 0x000fe20003800000 */
[----:B------:R-:W-:Y:S01]  /*06b0*/  NOP ;  /* 0x0000000000007918 */ /* 0x000fe20000000000 */
[----:B-1----:R-:W-:Y:S02]  /*06c0*/  UMOV UR8, 0x80 ;  /* 0x0000008000087882 */ /* 0x002fe40000000000 */
[C---:B-----5:R-:W-:Y:S02]  /*06d0*/  ISETP.NE.OR P0, PT, R3.reuse, RZ, !P0 ;  /* 0x000000ff0300720c */ /* 0x060fe40004705670 */
[----:B------:R-:W-:-:S11]  /*06e0*/  ISETP.NE.AND P2, PT, R3, RZ, PT ;  /* 0x000000ff0300720c */ /* 0x000fd60003f45270 */
[----:B------:R-:W-:Y:S01]  /*06f0*/  VOTEU.ALL UP0, P0 ;  /* 0x00000000003f7886 */ /* 0x000fe20000000000 */
[----:B------:R-:W-:Y:S01]  /*0700*/  VOTEU.ALL UP1, P0 ;  /* 0x00000000003f7886 */ /* 0x000fe20000020000 */
[----:B------:R-:W-:Y:S01]  /*0710*/  VOTEU.ALL UP2, P0 ;  /* 0x00000000003f7886 */ /* 0x000fe20000040000 */
[----:B------:R-:W-:Y:S02]  /*0720*/  VOTEU.ALL UP3, P0 ;  /* 0x00000000003f7886 */ /* 0x000fe40000060000 */
[----:B------:R-:W1:Y:S01]  /*0730*/  @!UP0 S2UR UR10, SR_CgaCtaId ;  /* 0x00000000000a89c3 */ /* 0x000e620000008800 */
[----:B------:R-:W-:Y:S01]  /*0740*/  @!UP0 UMOV UR6, 0x400 ;  /* 0x0000040000068882 */ /* 0x000fe20000000000 */
[----:B------:R-:W-:-:S04]  /*0750*/  @!UP0 UIADD3 UR8, -UR8, 0x100000, URZ ;  /* 0x0010000008088890 */ /* 0x000fc8000fffe13f */
[----:B------:R-:W-:Y:S02]  /*0760*/  @!UP0 USHF.L.U32 UR9, UR8, 0xb, URZ ;  /* 0x0000000b08098899 */ /* 0x000fe4000800063f */
[----:B------:R-:W-:Y:S02]  /*0770*/  @!UP0 USHF.L.U32 UR8, UR8, 0x1, URZ ;  /* 0x0000000108088899 */ /* 0x000fe4000800063f */
[----:B-1----:R-:W-:Y:S01]  /*0780*/  @!UP0 ULEA UR6, UR10, UR6, 0x18 ;  /* 0x000000060a068291 */ /* 0x002fe2000f8ec03f */
[----:B------:R-:W-:Y:S01]  /*0790*/  VOTEU.ALL UP0, P0 ;  /* 0x00000000003f7886 */ /* 0x000fe20000000000 */
[----:B------:R-:W1:Y:S10]  /*07a0*/  FENCE.VIEW.ASYNC.S ;  /* 0x00000000000073c6 */ /* 0x000e740000000000 */
[----:B-1----:R1:W1:Y:S01]  /*07b0*/  @!UP0 SYNCS.EXCH.64 URZ, [UR6+0x11890], UR8 ;  /* 0x01189008063f85b2 */ /* 0x0022620008000100 */
[----:B------:R1:W1:Y:S01]  /*07c0*/  @!UP1 SYNCS.EXCH.64 URZ, [UR6+0x11898], UR8 ;  /* 0x01189808063f95b2 */ /* 0x0002620008000100 */
[----:B------:R1:W1:Y:S01]  /*07d0*/  @!UP2 SYNCS.EXCH.64 URZ, [UR6+0x118a0], UR8 ;  /* 0x0118a008063fa5b2 */ /* 0x0002620008000100 */
[----:B------:R1:W1:Y:S01]  /*07e0*/  @!UP3 SYNCS.EXCH.64 URZ, [UR6+0x118a8], UR8 ;  /* 0x0118a808063fb5b2 */ /* 0x0002620008000100 */
[----:B------:R-:W-:Y:S01]  /*07f0*/  NOP ;  /* 0x0000000000007918 */ /* 0x000fe20000000000 */
[----:B------:R-:W-:Y:S05]  /*0800*/  @P2 BRA `(.L_x_5) ;  /* 0x0000000000582947 */ /* 0x000fea0003800000 */
[----:B-1----:R-:W1:Y:S01]  /*0810*/  S2UR UR8, SR_CgaCtaId ;  /* 0x00000000000879c3 */ /* 0x002e620000008800 */
        /* <DEDUP_REMOVED lines=12> */
[----:B-1----:R1:W1:Y:S01]  /*08e0*/  SYNCS.EXCH.64 URZ, [UR6+0x118c0], UR8 ;  /* 0x0118c008063f75b2 */ /* 0x0022620008000100 */
        /* <DEDUP_REMOVED lines=8> */
.L_x_5:
[----:B------:R-:W-:Y:S01]  /*0970*/  ISETP.NE.AND P0, PT, RZ, UR38, PT ;  /* 0x00000026ff007c0c */ /* 0x000fe2000bf05270 */
[----:B------:R-:W-:Y:S01]  /*0980*/  NOP ;  /* 0x0000000000007918 */ /* 0x000fe20000000000 */
[----:B------:R-:W-:Y:S01]  /*0990*/  MOV R2, UR4 ;  /* 0x0000000400027c02 */ /* 0x000fe20008000f00 */
[----:B-1234-:R-:W-:Y:S03]  /*09a0*/  BAR.SYNC.DEFER_BLOCKING 0x0 ;  /* 0x0000000000007b1d */ /* 0x01efe60000010000 */
[----:B------:R-:W-:-:S07]  /*09b0*/  ISETP.EQ.AND P2, PT, R2, 0x1, P1 ;  /* 0x000000010200780c */ /* 0x000fce0000f42270 */
[----:B------:R-:W-:Y:S06]  /*09c0*/  @!P0 BRA `(.L_x_6) ;  /* 0x0000008000108947 */ /* 0x000fec0003800000 */
[----:B------:R-:W-:-:S06]  /*09d0*/  UISETP.GT.U32.AND UP0, UPT, UR7, 0x3, UPT ;  /* 0x000000030700788c */ /* 0x000fcc000bf04070 */
[----:B------:R-:W-:-:S13]  /*09e0*/  PLOP3.LUT P0, PT, PT, PT, UP0, 0x80, 0x0 ;  /* 0x000000000000781c */ /* 0x000fda0003f0f008 */
[----:B------:R-:W-:Y:S05]  /*09f0*/  @P0 EXIT ;  /* 0x000000000000094d */ /* 0x000fea0003800000 */
.L_x_7:
[----:B------:R-:W-:-:S08]  /*0a00*/  NOP ;  /* 0x0000000000007918 */ /* 0x000fd00000000000 */
[----:B------:R-:W1:Y:S02]  /*0a10*/  USETMAXREG.TRY_ALLOC.CTAPOOL UP0, 0xf0 ;  /* 0x000000f0000079c8 */ /* 0x000e640008000600 */
[----:B-1----:R-:W-:-:S13]  /*0a20*/  PLOP3.LUT P0, PT, PT, PT, UP0, 0x80, 0x0 ;  /* 0x000000000000781c */ /* 0x002fda0003f0f008 */
[----:B------:R-:W-:Y:S05]  /*0a30*/  @!P0 BRA `(.L_x_7) ;  /* 0xfffffffc00f08947 */ /* 0x000fea000383ffff */
[----:B------:R-:W-:Y:S01]  /*0a40*/  UISETP.NE.AND UP0, UPT, UR38, 0x1, UPT ;  /* 0x000000012600788c */ /* 0x000fe2000bf05270 */
[----:B------:R-:W1:Y:S01]  /*0a50*/  S2UR UR8, SR_CTAID.X ;  /* 0x00000000000879c3 */ /* 0x000e620000002500 */
[----:B------:R-:W-:Y:S01]  /*0a60*/  UMOV UR4, URZ ;  /* 0x0000003f00047c82 */ /* 0x000fe20008000000 */
[----:B------:R-:W-:-:S03]  /*0a70*/  UMOV UR6, URZ ;  /* 0x0000003f00067c82 */ /* 0x000fc60008000000 */
[----:B------:R-:W-:-:S13]  /*0a80*/  PLOP3.LUT P0, PT, PT, PT, UP0, 0x80, 0x0 ;  /* 0x000000000000781c */ /* 0x000fda0003f0f008 */
[----:B------:R-:W-:Y:S05]  /*0a90*/  @!P0 BRA `(.L_x_8) ;  /* 0x00000000003c8947 */ /* 0x000fea0003800000 */
[----:B------:R-:W-:Y:S01]  /*0aa0*/  UISETP.NE.AND UP0, UPT, UR38, 0x2, UPT ;  /* 0x000000022600788c */ /* 0x000fe2000bf05270 */
[----:B------:R-:W-:-:S05]  /*0ab0*/  UMOV UR6, 0x1 ;  /* 0x0000000100067882 */ /* 0x000fca0000000000 */
[----:B------:R-:W-:-:S13]  /*0ac0*/  PLOP3.LUT P1, PT, PT, PT, UP0, 0x80, 0x0 ;  /* 0x000000000000781c */ /* 0x000fda0003f2f008 */
[----:B------:R-:W-:Y:S05]  /*0ad0*/  @!P1 BRA `(.L_x_8) ;  /* 0x00000000002c9947 */ /* 0x000fea0003800000 */
[----:B------:R-:W-:-:S06]  /*0ae0*/  UISETP.NE.AND UP0, UPT, UR38, 0x3, UPT ;  /* 0x000000032600788c */ /* 0x000fcc000bf05270 */
[----:B------:R-:W-:-:S13]  /*0af0*/  PLOP3.LUT P1, PT, PT, PT, UP0, 0x80, 0x0 ;  /* 0x000000000000781c */ /* 0x000fda0003f2f008 */
[----:B------:R-:W-:Y:S05]  /*0b00*/  @!P1 BRA `(.L_x_9) ;  /* 0x0000000000189947 */ /* 0x000fea0003800000 */
[----:B------:R-:W-:-:S11]  /*0b10*/  UISETP.NE.AND UP0, UPT, UR38, 0x4, UPT ;  /* 0x000000042600788c */ /* 0x000fd6000bf05270 */
[----:B------:R-:W-:Y:S01]  /*0b20*/  @!UP0 UMOV UR4, 0x1 ;  /* 0x0000000100048882 */ /* 0x000fe20000000000 */
[----:B------:R-:W-:Y:S01]  /*0b30*/  @!UP0 UMOV UR6, 0x1 ;  /* 0x0000000100068882 */ /* 0x000fe20000000000 */
[----:B------:R-:W-:Y:S01]  /*0b40*/  @UP0 UMOV UR4, URZ ;  /* 0x0000003f00040c82 */ /* 0x000fe20008000000 */
[----:B------:R-:W-:Y:S01]  /*0b50*/  @UP0 UMOV UR6, URZ ;  /* 0x0000003f00060c82 */ /* 0x000fe20008000000 */
[----:B------:R-:W-:Y:S05]  /*0b60*/  BRA `(.L_x_8) ;  /* 0x0000000000087947 */ /* 0x000fea0003800000 */
.L_x_9:
[----:B------:R-:W-:Y:S01]  /*0b70*/  UMOV UR4, 0x1 ;  /* 0x0000000100047882 */ /* 0x000fe20000000000 */
[----:B------:R-:W-:-:S05]  /*0b80*/  UMOV UR6, URZ ;  /* 0x0000003f00067c82 */ /* 0x000fca0008000000 */
.L_x_8:
[----:B------:R-:W-:Y:S05]  /*0b90*/  @!P0 BRA `(.L_x_10) ;  /* 0x0000000000408947 */ /* 0x000fea0003800000 */
[----:B------:R-:W-:-:S06]  /*0ba0*/  UISETP.NE.AND UP0, UPT, UR38, 0x2, UPT ;  /* 0x000000022600788c */ /* 0x000fcc000bf05270 */
[----:B------:R-:W-:-:S13]  /*0bb0*/  PLOP3.LUT P0, PT, PT, PT, UP0, 0x80, 0x0 ;  /* 0x000000000000781c */ /* 0x000fda0003f0f008 */
[----:B------:R-:W-:Y:S05]  /*0bc0*/  @!P0 BRA `(.L_x_11) ;  /* 0x00000000002c8947 */ /* 0x000fea0003800000 */
[----:B------:R-:W-:-:S06]  /*0bd0*/  UISETP.NE.AND UP0, UPT, UR38, 0x3, UPT ;  /* 0x000000032600788c */ /* 0x000fcc000bf05270 */
[----:B------:R-:W-:-:S13]  /*0be0*/  PLOP3.LUT P0, PT, PT, PT, UP0, 0x80, 0x0 ;  /* 0x000000000000781c */ /* 0x000fda0003f0f008 */
[----:B------:R-:W-:Y:S05]  /*0bf0*/  @!P0 BRA `(.L_x_12) ;  /* 0x0000000000188947 */ /* 0x000fea0003800000 */
[----:B------:R-:W-:Y:S01]  /*0c00*/  UISETP.NE.AND UP0, UPT, UR38, 0x4, UPT ;  /* 0x000000042600788c */ /* 0x000fe2000bf05270 */
[----:B-1----:R-:W-:-:S05]  /*0c10*/  UMOV UR37, UR8 ;  /* 0x0000000800257c82 */ /* 0x002fca0008000000 */
[----:B------:R-:W-:-:S13]  /*0c20*/  PLOP3.LUT P0, PT, PT, PT, UP0, 0x80, 0x0 ;  /* 0x000000000000781c */ /* 0x000fda0003f0f008 */
[----:B------:R-:W-:Y:S05]  /*0c30*/  @P0 BRA `(.L_x_13) ;  /* 0x00000000001c0947 */ /* 0x000fea0003800000 */
[----:B------:R-:W-:Y:S01]  /*0c40*/  ULEA UR37, UR8, 0x3, 0x1 ;  /* 0x0000000308257891 */ /* 0x000fe2000f8e083f */
[----:B------:R-:W-:Y:S11]  /*0c50*/  BRA `(.L_x_13) ;  /* 0x0000000000147947 */ /* 0x000ff60003800000 */
.L_x_12:
[----:B-1----:R-:W-:Y:S01]  /*0c60*/  ULEA UR37, UR8, 0x2, 0x1 ;  /* 0x0000000208257891 */ /* 0x002fe2000f8e083f */
[----:B------:R-:W-:Y:S11]  /*0c70*/  BRA `(.L_x_13) ;  /* 0x00000000000c7947 */ /* 0x000ff60003800000 */
.L_x_11:
[----:B-1----:R-:W-:Y:S01]  /*0c80*/  ULEA UR37, UR8, 0x1, 0x1 ;  /* 0x0000000108257891 */ /* 0x002fe2000f8e083f */
[----:B------:R-:W-:Y:S11]  /*0c90*/  BRA `(.L_x_13) ;  /* 0x0000000000047947 */ /* 0x000ff60003800000 */
.L_x_10:
[----:B-1----:R-:W-:-:S12]  /*0ca0*/  USHF.L.U32 UR37, UR8, 0x1, URZ ;  /* 0x0000000108257899 */ /* 0x002fd8000800063f */
.L_x_13:
[----:B------:R-:W1:Y:S01]  /*0cb0*/  LDC R2, c[0x0][0x28c] ;  /* 0x0000a300ff027b82 */ /* 0x000e620000000800 */
[----:B------:R-:W-:Y:S02]  /*0cc0*/  ULOP3.LUT UR9, UR5, 0x1, URZ, 0xfc, !UPT ;  /* 0x0000000105097892 */ /* 0x000fe4000f8efc3f */
[----:B------:R-:W-:Y:S02]  /*0cd0*/  ULEA UR8, UR8, 0xbf, 0x7 ;  /* 0x000000bf08087891 */ /* 0x000fe4000f8e383f */
[----:B------:R-:W-:Y:S02]  /*0ce0*/  UISETP.NE.AND UP0, UPT, UR9, 0x3, UPT ;  /* 0x000000030900788c */ /* 0x000fe4000bf05270 */
[----:B------:R-:W-:-:S04]  /*0cf0*/  USHF.R.U32.HI UR8, URZ, 0x6, UR8 ;  /* 0x000000063f087899 */ /* 0x000fc80008011608 */
[----:B------:R-:W-:Y:S02]  /*0d00*/  PLOP3.LUT P0, PT, PT, PT, UP0, 0x80, 0x0 ;  /* 0x000000000000781c */ /* 0x000fe40003f0f008 */
[----:B-1----:R-:W-:-:S04]  /*0d10*/  IADD3 R2, R2, 0x3f, RZ ;  /* 0x0000003f02027810 */ /* 0x002fc80007ffe0ff */
[----:B------:R-:W-:-:S04]  /*0d20*/  SHF.R.S32.HI R3, RZ, 0x1f, R2 ;  /* 0x0000001fff037819 */ /* 0x000fc80000011402 */
[----:B------:R-:W-:-:S04]  /*0d30*/  LEA.HI R3, R3, R2, RZ, 0x6 ;  /* 0x0000000203037211 */ /* 0x000fc800078f30ff */
[----:B------:R-:W-:-:S04]  /*0d40*/  SHF.R.S32.HI R3, RZ, 0x6, R3 ;  /* 0x00000006ff037819 */ /* 0x000fc80000011403 */
[----:B------:R-:W-:Y:S01]  /*0d50*/  VIMNMX R3, R3, UR8, PT ;  /* 0x0000000803037c48 */ /* 0x000fe2000bfe0100 */
[----:B------:R-:W-:Y:S06]  /*0d60*/  @!P0 BRA `(.L_x_14) ;  /* 0x0000000000048947 */ /* 0x000fec0003800000 */
[----:B------:R-:W-:Y:S01]  /*0d70*/  BPT.TRAP 0x1 ;  /* 0x000000040000795c */ /* 0x000fe20000300000 */
.L_x_14:
[----:B------:R-:W1:Y:S01]  /*0d80*/  S2UR UR8, SR_CgaCtaId ;  /* 0x00000000000879c3 */ /* 0x000e620000008800 */
[----:B------:R-:W-:Y:S01]  /*0d90*/  UMOV UR36, 0x400 ;  /* 0x0000040000247882 */ /* 0x000fe20000000000 */
[----:B------:R-:W-:Y:S01]  /*0da0*/  IMAD.U32 R6, RZ, RZ, UR4 ;  /* 0x00000004ff067e24 */ /* 0x000fe2000f8e00ff */
[----:B------:R-:W-:Y:S02]  /*0db0*/  SHF.R.S32.HI R5, RZ, 0x1f, R0 ;  /* 0x0000001fff057819 */ /* 0x000fe40000011400 */
[----:B------:R-:W-:Y:S02]  /*0dc0*/  MOV R9, UR37 ;  /* 0x0000002500097c02 */ /* 0x000fe40008000f00 */
[----:B------:R-:W-:Y:S02]  /*0dd0*/  SHF.L.U32 R6, R6, 0x1f, RZ ;  /* 0x0000001f06067819 */ /* 0x000fe400000006ff */
[----:B------:R-:W-:-:S04]  /*0de0*/  LEA.HI R5, R5, R0, RZ, 0x7 ;  /* 0x0000000005057211 */ /* 0x000fc800078f38ff */
[----:B------:R-:W-:-:S04]  /*0df0*/  LOP3.LUT R5, R5, 0xffffff80, RZ, 0xc0, !PT ;  /* 0xffffff8005057812 */ /* 0x000fc800078ec0ff */
[----:B------:R-:W-:-:S04]  /*0e00*/  IADD3 R5, -R5, R0, RZ ;  /* 0x0000000005057210 */ /* 0x000fc80007ffe1ff */
[----:B------:R-:W-:Y:S01]  /*0e10*/  SHF.R.S32.HI R0, RZ, 0x1f, R5 ;  /* 0x0000001fff007819 */ /* 0x000fe20000011405 */
[----:B-1----:R-:W-:-:S03]  /*0e20*/  ULEA UR36, UR8, UR36, 0x18 ;  /* 0x0000002408247291 */ /* 0x002fc6000f8ec03f */
[CC--:B------:R-:W-:Y:S02]  /*0e30*/  LEA.HI R2, R0.reuse, R5.reuse, RZ, 0x2 ;  /* 0x0000000500027211 */ /* 0x0c0fe400078f10ff */
[----:B------:R-:W-:Y:S01]  /*0e40*/  LEA.HI R0, R0, R5, RZ, 0x5 ;  /* 0x0000000500007211 */ /* 0x000fe200078f28ff */
[----:B------:R-:W-:Y:S01]  /*0e50*/  ULEA UR8, UR6, UR36, 0x3 ;  /* 0x0000002406087291 */ /* 0x000fe2000f8e183f */
[--C-:B------:R-:W-:Y:S02]  /*0e60*/  SHF.R.S32.HI R4, RZ, 0x2, R2.reuse ;  /* 0x00000002ff047819 */ /* 0x100fe40000011402 */
[----:B------:R-:W-:Y:S02]  /*0e70*/  SHF.R.S32.HI R7, RZ, 0x1f, R2 ;  /* 0x0000001fff077819 */ /* 0x000fe40000011402 */
[----:B------:R-:W-:Y:S02]  /*0e80*/  SHF.R.S32.HI R0, RZ, 0x5, R0 ;  /* 0x00000005ff007819 */ /* 0x000fe40000011400 */
[----:B------:R-:W-:-:S02]  /*0e90*/  LEA.HI R7, R7, R4, RZ, 0x3 ;  /* 0x0000000407077211 */ /* 0x000fc400078f18ff */
[----:B------:R-:W1:Y:S01]  /*0ea0*/  SYNCS.PHASECHK.TRANS64.TRYWAIT P1, [UR8+0x11850], R6 ;  /* 0x01185006ff0075a7 */ /* 0x000e620008020148 */
[----:B------:R-:W-:Y:S02]  /*0eb0*/  LOP3.LUT R2, R2, 0x7ffffffc, RZ, 0xc0, !PT ;  /* 0x7ffffffc02027812 */ /* 0x000fe400078ec0ff */
[----:B------:R-:W-:Y:S02]  /*0ec0*/  LOP3.LUT R7, R7, 0xfffffff8, RZ, 0xc0, !PT ;  /* 0xfffffff807077812 */ /* 0x000fe400078ec0ff */
[----:B------:R-:W-:-:S03]  /*0ed0*/  IADD3 R5, R5, -R2, RZ ;  /* 0x8000000205057210 */ /* 0x000fc60007ffe0ff */
[----:B------:R-:W-:-:S04]  /*0ee0*/  IMAD.IADD R7, R4, 0x1, -R7 ;  /* 0x0000000104077824 */ /* 0x000fc800078e0a07 */
[----:B------:R-:W-:Y:S01]  /*0ef0*/  IMAD R0, R0, 0x10, R7 ;  /* 0x0000001000007824 */ /* 0x000fe200078e0207 */
[----:B-1----:R-:W-:Y:S06]  /*0f00*/  @!P1 BRA `(.L_x_15) ;  /* 0x0000009400789947 */ /* 0x002fec0003800000 */
.L_x_107:
[----:B------:R-:W-:Y:S01]  /*0f10*/  IMAD.SHL.U32 R5, R5, 0x2, RZ ;  /* 0x0000000205057824 */ /* 0x000fe200078e00ff */
[----:B------:R-:W-:Y:S01]  /*0f20*/  LEA R0, R9, R0, 0x6 ;  /* 0x0000000009007211 */ /* 0x000fe200078e30ff */
[----:B------:R-:W-:Y:S06]  /*0f30*/  @!P0 BRA `(.L_x_16) ;  /* 0x0000000000048947 */ /* 0x000fec0003800000 */
[----:B------:R-:W-:Y:S01]  /*0f40*/  BPT.TRAP 0x1 ;  /* 0x000000040000795c */ /* 0x000fe20000300000 */
.L_x_16:
[----:B------:R-:W-:Y:S01]  /*0f50*/  SHF.L.U32 R9, RZ, 0x1f, RZ ;  /* 0x0000001fff097819 */ /* 0x000fe200000006ff */
[----:B------:R-:W-:Y:S01]  /*0f60*/  UIADD3 UR29, UR36, 0x11890, URZ ;  /* 0x00011890241d7890 */ /* 0x000fe2000fffe03f */
[----:B------:R-:W-:Y:S02]  /*0f70*/  ISETP.NE.AND P2, PT, RZ, UR7, PT ;  /* 0x00000007ff007c0c */ /* 0x000fe4000bf45270 */
[----:B------:R-:W2:Y:S02]  /*0f80*/  SYNCS.PHASECHK.TRANS64.TRYWAIT P1, [UR36+0x11800], R9 ;  /* 0x01180009ff0075a7 */ /* 0x000ea40008020164 */
[----:B--2---:R-:W-:Y:S09]  /*0f90*/  @!P1 BRA `(.L_x_17) ;  /* 0x00000094006c9947 */ /* 0x004ff20003800000 */
.L_x_108:
[----:B------:R-:W-:Y:S01]  /*0fa0*/  ULEA UR28, UR38, UR29, 0x3 ;  /* 0x0000001d261c7291 */ /* 0x000fe2000f8e183f */
[----:B--2---:R-:W-:-:S04]  /*0fb0*/  SEL R2, RZ, 0x1, P2 ;  /* 0x00000001ff027807 */ /* 0x004fc80001000000 */
[----:B------:R-:W-:-:S04]  /*0fc0*/  SHF.L.U32 R2, R2, 0x1f, RZ ;  /* 0x0000001f02027819 */ /* 0x000fc800000006ff */
[----:B------:R-:W2:Y:S02]  /*0fd0*/  SYNCS.PHASECHK.TRANS64.TRYWAIT P1, [UR28+-0x8], R2 ;  /* 0xfffff802ff0075a7 */ /* 0x000ea4000802015c */
[----:B--2---:R-:W-:Y:S05]  /*0fe0*/  @!P1 BRA `(.L_x_18) ;  /* 0x0000009400709947 */ /* 0x004fea0003800000 */
.L_x_109:
[----:B------:R-:W-:Y:S01]  /*0ff0*/  USHF.R.U32.HI UR4, URZ, 0x4, UR36 ;  /* 0x000000043f047899 */ /* 0x000fe20008011624 */
[----:B------:R-:W-:Y:S01]  /*1000*/  WARPGROUP.ARRIVE ;  /* 0x00000000000079c5 */ /* 0x000fe20000000000 */
[----:B------:R-:W-:Y:S01]  /*1010*/  UIADD3 UR8, UR36, 0x5000, URZ ;  /* 0x0000500024087890 */ /* 0x000fe2000fffe03f */
[C---:B------:R-:W-:Y:S01]  /*1020*/  IADD3 R11, R5.reuse, 0x9, RZ ;  /* 0x00000009050b7810 */ /* 0x040fe20007ffe0ff */
[----:B------:R-:W-:Y:S01]  /*1030*/  ULOP3.LUT UR4, UR4, 0x3fff, URZ, 0xc0, !UPT ;  /* 0x00003fff04047892 */ /* 0x000fe2000f8ec03f */
[C---:B-1----:R-:W-:Y:S01]  /*1040*/  VIADD R7, R5.reuse, 0x8 ;  /* 0x0000000805077836 */ /* 0x042fe20000000000 */
[----:B------:R-:W-:Y:S01]  /*1050*/  USHF.R.U32.HI UR8, URZ, 0x4, UR8 ;  /* 0x000000043f087899 */ /* 0x000fe20008011608 */
[C---:B------:R-:W-:Y:S01]  /*1060*/  ISETP.GE.AND P3, PT, R0.reuse, R11, PT ;  /* 0x0000000b0000720c */ /* 0x040fe20003f66270 */
[----:B------:R-:W-:Y:S01]  /*1070*/  ULOP3.LUT UR16, UR4, 0x10000, URZ, 0xfc, !UPT ;  /* 0x0001000004107892 */ /* 0x000fe2000f8efc3f */
[CC--:B------:R-:W-:Y:S01]  /*1080*/  ISETP.GT.AND P2, PT, R0.reuse, R5.reuse, PT ;  /* 0x000000050000720c */ /* 0x0c0fe20003f44270 */
[----:B------:R-:W-:Y:S01]  /*1090*/  ULOP3.LUT UR4, UR8, 0x3fff, URZ, 0xc0, !UPT ;  /* 0x00003fff08047892 */ /* 0x000fe2000f8ec03f */
[C---:B------:R-:W-:Y:S01]  /*10a0*/  IADD3 R11, R5.reuse, 0x19, RZ ;  /* 0x00000019050b7810 */ /* 0x040fe20007ffe0ff */
[----:B------:R-:W-:Y:S01]  /*10b0*/  UIMAD UR16, UR6, 0x280, UR16 ;  /* 0x00000280061078a4 */ /* 0x000fe2000f8e0210 */
[C---:B------:R-:W-:Y:S01]  /*10c0*/  ISETP.GE.AND P4, PT, R0.reuse, R5, PT ;  /* 0x000000050000720c */ /* 0x040fe20003f86270 */
[----:B------:R-:W-:Y:S01]  /*10d0*/  ULOP3.LUT UR6, UR4, 0x10000, URZ, 0xfc, !UPT ;  /* 0x0001000004067892 */ /* 0x000fe2000f8efc3f */
[C---:B------:R-:W-:Y:S01]  /*10e0*/  ISETP.GE.AND P6, PT, R0.reuse, R7, PT ;  /* 0x000000070000720c */ /* 0x040fe20003fc6270 */
[----:B------:R-:W-:Y:S01]  /*10f0*/  UMOV UR9, 0xc0000010 ;  /* 0xc000001000097882 */ /* 0x000fe20000000000 */
[----:B------:R-:W-:Y:S01]  /*1100*/  UMOV UR11, 0xc0000010 ;  /* 0xc0000010000b7882 */ /* 0x000fe20000000000 */
[----:B------:R-:W-:Y:S01]  /*1110*/  UIADD3 UR20, UR16, 0x80, URZ ;  /* 0x0000008010147890 */ /* 0x000fe2000fffe03f */
[C---:B------:R-:W-:Y:S01]  /*1120*/  VIADD R7, R5.reuse, 0x18 ;  /* 0x0000001805077836 */ /* 0x040fe20000000000 */
[----:B------:R-:W-:Y:S01]  /*1130*/  UMOV UR8, UR16 ;  /* 0x0000001000087c82 */ /* 0x000fe20008000000 */
[----:B------:R-:W-:Y:S01]  /*1140*/  UMOV UR10, UR6 ;  /* 0x00000006000a7c82 */ /* 0x000fe20008000000 */
[----:B------:R-:W-:Y:S01]  /*1150*/  UIADD3 UR22, UR6, 0x80, URZ ;  /* 0x0000008006167890 */ /* 0x000fe2000fffe03f */
[----:B------:R-:W-:Y:S01]  /*1160*/  HGMMA.64x64x16.F32.BF16 R24, gdesc[UR8], RZ, !UPT, gsb0 ;  /* 0x00e00000081879f0 */ /* 0x000fe2000c0018ff */
[----:B------:R-:W-:Y:S01]  /*1170*/  UMOV UR21, 0xc0000010 ;  /* 0xc000001000157882 */ /* 0x000fe20000000000 */
[----:B------:R-:W-:Y:S01]  /*1180*/  UMOV UR23, 0xc0000010 ;  /* 0xc000001000177882 */ /* 0x000fe20000000000 */
[----:B------:R-:W-:Y:S01]  /*1190*/  UIADD3 UR24, UR16, 0x100, URZ ;  /* 0x0000010010187890 */ /* 0x000fe2000fffe03f */
[C---:B------:R-:W-:Y:S01]  /*11a0*/  VIADD R13, R5.reuse, 0x10 ;  /* 0x00000010050d7836 */ /* 0x040fe20000000000 */
[----:B------:R-:W-:Y:S01]  /*11b0*/  UIADD3 UR26, UR6, 0x100, URZ ;  /* 0x00000100061a7890 */ /* 0x000fe2000fffe03f */
[----:B------:R-:W-:Y:S01]  /*11c0*/  IADD3 R15, R5, 0x11, RZ ;  /* 0x00000011050f7810 */ /* 0x000fe20007ffe0ff */
[----:B------:R-:W-:Y:S01]  /*11d0*/  UMOV UR25, 0xc0000010 ;  /* 0xc000001000197882 */ /* 0x000fe20000000000 */
[----:B------:R-:W-:Y:S01]  /*11e0*/  UMOV UR27, 0xc0000010 ;  /* 0xc0000010001b7882 */ /* 0x000fe20000000000 */
[----:B------:R-:W-:Y:S01]  /*11f0*/  UIADD3 UR12, UR16, 0x180, URZ ;  /* 0x00000180100c7890 */ /* 0x000fe2000fffe03f */
[C---:B------:R-:W-:Y:S01]  /*1200*/  ISETP.GE.AND P1, PT, R0.reuse, R13, PT ;  /* 0x0000000d0000720c */ /* 0x040fe20003f26270 */
[----:B------:R-:W-:Y:S01]  /*1210*/  UIADD3 UR14, UR6, 0x180, URZ ;  /* 0x00000180060e7890 */ /* 0x000fe2000fffe03f */
[----:B------:R-:W-:Y:S01]  /*1220*/  ISETP.GE.AND P5, PT, R0, R15, PT ;  /* 0x0000000f0000720c */ /* 0x000fe20003fa6270 */
[----:B------:R-:W-:Y:S01]  /*1230*/  UMOV UR13, 0xc0000010 ;  /* 0xc0000010000d7882 */ /* 0x000fe20000000000 */
[----:B------:R-:W-:Y:S01]  /*1240*/  UMOV UR15, 0xc0000010 ;  /* 0xc0000010000f7882 */ /* 0x000fe20000000000 */
[----:B------:R-:W-:Y:S01]  /*1250*/  UIADD3 UR16, UR16, 0x200, URZ ;  /* 0x0000020010107890 */ /* 0x000fe2000fffe03f */
[----:B------:R-:W-:Y:S01]  /*1260*/  P2R R6, PR, RZ, 0x1 ;  /* 0x00000001ff067803 */ /* 0x000fe20000000000 */
[----:B------:R-:W-:Y:S01]  /*1270*/  UIADD3 UR18, UR6, 0x200, URZ ;  /* 0x0000020006127890 */ /* 0x000fe2000fffe03f */
[----:B------:R-:W-:Y:S01]  /*1280*/  UMOV UR17, 0xc0000010 ;  /* 0xc000001000117882 */ /* 0x000fe20000000000 */
[----:B------:R-:W-:Y:S01]  /*1290*/  UMOV UR19, 0xc0000010 ;  /* 0xc000001000137882 */ /* 0x000fe20000000000 */
[----:B------:R-:W-:Y:S01]  /*12a0*/  ULDC UR10, c[0x0][0x604] ;  /* 0x00018100000a7ab9 */ /* 0x000fe20000000800 */
[----:B------:R-:W-:-:S04]  /*12b0*/  USHF.L.U32 UR7, UR7, 0x3, URZ ;  /* 0x0000000307077899 */ /* 0x000fc8000800063f */
[----:B------:R-:W-:Y:S01]  /*12c0*/  ULOP3.LUT UR7, UR7, 0x8, URZ, 0xc, !UPT ;  /* 0x0000000807077892 */ /* 0x000fe2000f8e0c3f */
[----:B------:R-:W-:Y:S02]  /*12d0*/  WARPGROUP.DEPBAR.LE gsb0, 0x0 ;  /* 0x00008000000079c5 */ /* 0x000fe40000010000 */
[----:B------:R-:W-:-:S06]  /*12e0*/  WARPGROUP.ARRIVE ;  /* 0x00000000000079c5 */ /* 0x000fcc0000000000 */
[----:B------:R-:W-:Y:S03]  /*12f0*/  HGMMA.64x64x16.F32.BF16 R24, gdesc[UR20], R24, gsb0 ;  /* 0x00e00000141879f0 */ /* 0x000fe60008001818 */
        /* <DEDUP_REMOVED lines=10> */
[----:B------:R-:W-:Y:S02]  /*13a0*/  FSEL R25, R25, -INF , P2 ;  /* 0xff80000019197808 */ /* 0x000fe40001000000 */
[----:B------:R-:W-:Y:S02]  /*13b0*/  FSEL R31, R31, -INF , P2 ;  /* 0xff8000001f1f7808 */ /* 0x000fe40001000000 */
[----:B------:R-:W-:Y:S02]  /*13c0*/  ISETP.GE.AND P2, PT, R0, R11, PT ;  /* 0x0000000b0000720c */ /* 0x000fe40003f46270 */
[----:B------:R-:W-:-:S02]  /*13d0*/  IADD3 R11, R5, 0x21, RZ ;  /* 0x00000021050b7810 */ /* 0x000fc40007ffe0ff */
[----:B------:R-:W-:Y:S02]  /*13e0*/  FSEL R24, R24, -INF , P4 ;  /* 0xff80000018187808 */ /* 0x000fe40002000000 */
[----:B------:R-:W-:Y:S02]  /*13f0*/  FSEL R30, R30, -INF , P4 ;  /* 0xff8000001e1e7808 */ /* 0x000fe40002000000 */
[----:B------:R-:W-:Y:S02]  /*1400*/  FSEL R29, R29, -INF , P3 ;  /* 0xff8000001d1d7808 */ /* 0x000fe40001800000 */
[----:B------:R-:W-:Y:S02]  /*1410*/  FSEL R35, R35, -INF , P3 ;  /* 0xff80000023237808 */ /* 0x000fe40001800000 */
[C---:B------:R-:W-:Y:S01]  /*1420*/  ISETP.GE.AND P4, PT, R0.reuse, R7, PT ;  /* 0x000000070000720c */ /* 0x040fe20003f86270 */
[----:B------:R-:W-:Y:S01]  /*1430*/  VIADD R7, R5, 0x20 ;  /* 0x0000002005077836 */ /* 0x000fe20000000000 */
[----:B------:R-:W-:-:S02]  /*1440*/  ISETP.GE.AND P3, PT, R0, R11, PT ;  /* 0x0000000b0000720c */ /* 0x000fc40003f66270 */
[----:B------:R-:W-:Y:S02]  /*1450*/  FSEL R28, R28, -INF , P6 ;  /* 0xff8000001c1c7808 */ /* 0x000fe40003000000 */
[----:B------:R-:W-:Y:S02]  /*1460*/  FMNMX R11, R24, R25, !PT ;  /* 0x00000019180b7209 */ /* 0x000fe40007800000 */
[----:B------:R-:W-:Y:S02]  /*1470*/  FSEL R34, R34, -INF , P6 ;  /* 0xff80000022227808 */ /* 0x000fe40003000000 */
[----:B------:R-:W-:Y:S02]  /*1480*/  FMNMX R2, R28, R11, !PT ;  /* 0x0000000b1c027209 */ /* 0x000fe40007800000 */
[----:B------:R-:W-:Y:S01]  /*1490*/  ISETP.GE.AND P6, PT, R0, R7, PT ;  /* 0x000000070000720c */ /* 0x000fe20003fc6270 */
[----:B------:R-:W-:Y:S01]  /*14a0*/  VIADD R7, R5, 0x28 ;  /* 0x0000002805077836 */ /* 0x000fe20000000000 */
[----:B------:R-:W-:-:S02]  /*14b0*/  FSEL R32, R32, -INF , P1 ;  /* 0xff80000020207808 */ /* 0x000fc40000800000 */
[----:B------:R-:W-:Y:S02]  /*14c0*/  FMNMX R11, R29, R2, !PT ;  /* 0x000000021d0b7209 */ /* 0x000fe40007800000 */
[----:B------:R-:W-:Y:S02]  /*14d0*/  FSEL R38, R38, -INF , P1 ;  /* 0xff80000026267808 */ /* 0x000fe40000800000 */
[----:B------:R-:W-:Y:S02]  /*14e0*/  ISETP.GE.AND P1, PT, R0, R7, PT ;  /* 0x000000070000720c */ /* 0x000fe40003f26270 */
[----:B------:R-:W-:Y:S02]  /*14f0*/  IADD3 R7, R5, 0x29, RZ ;  /* 0x0000002905077810 */ /* 0x000fe40007ffe0ff */
[----:B------:R-:W-:Y:S02]  /*1500*/  FSEL R33, R33, -INF , P5 ;  /* 0xff80000021217808 */ /* 0x000fe40002800000 */
[----:B------:R-:W-:-:S02]  /*1510*/  FMNMX R2, R32, R11, !PT ;  /* 0x0000000b20027209 */ /* 0x000fc40007800000 */
[----:B------:R-:W-:Y:S02]  /*1520*/  FSEL R39, R39, -INF , P5 ;  /* 0xff80000027277808 */ /* 0x000fe40002800000 */
[----:B------:R-:W-:Y:S01]  /*1530*/  ISETP.GE.AND P5, PT, R0, R7, PT ;  /* 0x000000070000720c */ /* 0x000fe20003fa6270 */
[----:B------:R-:W-:Y:S01]  /*1540*/  VIADD R7, R5, 0x38 ;  /* 0x0000003805077836 */ /* 0x000fe20000000000 */
[----:B------:R-:W-:Y:S02]  /*1550*/  FSEL R36, R36, -INF , P4 ;  /* 0xff80000024247808 */ /* 0x000fe40002000000 */
[----:B------:R-:W-:Y:S02]  /*1560*/  FMNMX R11, R33, R2, !PT ;  /* 0x00000002210b7209 */ /* 0x000fe40007800000 */
[----:B------:R-:W-:Y:S02]  /*1570*/  FSEL R37, R37, -INF , P2 ;  /* 0xff80000025257808 */ /* 0x000fe40001000000 */
[----:B------:R-:W-:-:S02]  /*1580*/  FMNMX R4, R36, R11, !PT ;  /* 0x0000000b24047209 */ /* 0x000fc40007800000 */
[----:B------:R-:W-:Y:S02]  /*1590*/  FSEL R42, R42, -INF , P4 ;  /* 0xff8000002a2a7808 */ /* 0x000fe40002000000 */
[----:B------:R-:W-:Y:S02]  /*15a0*/  ISETP.GE.AND P4, PT, R0, R7, PT ;  /* 0x000000070000720c */ /* 0x000fe40003f86270 */
[----:B------:R-:W-:Y:S02]  /*15b0*/  IADD3 R7, R5, 0x39, RZ ;  /* 0x0000003905077810 */ /* 0x000fe40007ffe0ff */
[----:B------:R-:W-:Y:S02]  /*15c0*/  FSEL R40, R40, -INF , P6 ;  /* 0xff80000028287808 */ /* 0x000fe40003000000 */
[----:B------:R-:W-:Y:S02]  /*15d0*/  FMNMX R11, R37, R4, !PT ;  /* 0x00000004250b7209 */ /* 0x000fe40007800000 */
[----:B------:R-:W-:-:S02]  /*15e0*/  IADD3 R2, R0, 0x8, RZ ;  /* 0x0000000800027810 */ /* 0x000fc40007ffe0ff */
[----:B------:R-:W-:Y:S02]  /*15f0*/  FSEL R43, R43, -INF , P2 ;  /* 0xff8000002b2b7808 */ /* 0x000fe40001000000 */
[----:B------:R-:W-:Y:S01]  /*1600*/  ISETP.GE.AND P2, PT, R0, R7, PT ;  /* 0x000000070000720c */ /* 0x000fe20003f46270 */
[----:B------:R-:W-:Y:S01]  /*1610*/  VIADD R7, R5, 0x30 ;  /* 0x0000003005077836 */ /* 0x000fe20000000000 */
[----:B------:R-:W-:Y:S02]  /*1620*/  FSEL R52, R52, -INF , P4 ;  /* 0xff80000034347808 */ /* 0x000fe40002000000 */
[----:B------:R-:W-:Y:S02]  /*1630*/  FSEL R41, R41, -INF , P3 ;  /* 0xff80000029297808 */ /* 0x000fe40001800000 */
[----:B------:R-:W-:Y:S02]  /*1640*/  FMNMX R4, R40, R11, !PT ;  /* 0x0000000b28047209 */ /* 0x000fe40007800000 */
[----:B------:R-:W-:-:S02]  /*1650*/  ISETP.GE.AND P4, PT, R2, R5, PT ;  /* 0x000000050200720c */ /* 0x000fc40003f86270 */
[----:B------:R-:W-:Y:S02]  /*1660*/  FSEL R53, R53, -INF , P2 ;  /* 0xff80000035357808 */ /* 0x000fe40001000000 */
[----:B------:R-:W-:Y:S02]  /*1670*/  FSEL R44, R44, -INF , P1 ;  /* 0xff8000002c2c7808 */ /* 0x000fe40000800000 */
[----:B------:R-:W-:Y:S02]  /*1680*/  FMNMX R11, R41, R4, !PT ;  /* 0x00000004290b7209 */ /* 0x000fe40007800000 */
[----:B------:R-:W-:Y:S01]  /*1690*/  ISETP.GE.AND P2, PT, R0, R7, PT ;  /* 0x000000070000720c */ /* 0x000fe20003f46270 */
[----:B------:R-:W-:Y:S01]  /*16a0*/  VIADD R7, R5, 0x31 ;  /* 0x0000003105077836 */ /* 0x000fe20000000000 */
[----:B------:R-:W-:Y:S02]  /*16b0*/  FSEL R26, R26, -INF , P4 ;  /* 0xff8000001a1a7808 */ /* 0x000fe40002000000 */
[----:B------:R-:W-:-:S02]  /*16c0*/  ISETP.GT.AND P4, PT, R2, R5, PT ;  /* 0x000000050200720c */ /* 0x000fc40003f84270 */
[----:B------:R-:W-:Y:S02]  /*16d0*/  FSEL R45, R45, -INF , P5 ;  /* 0xff8000002d2d7808 */ /* 0x000fe40002800000 */
[----:B------:R-:W-:Y:S02]  /*16e0*/  FMNMX R4, R44, R11, !PT ;  /* 0x0000000b2c047209 */ /* 0x000fe40007800000 */
[----:B------:R-:W-:Y:S02]  /*16f0*/  FSEL R27, R27, -INF , P4 ;  /* 0xff8000001b1b7808 */ /* 0x000fe40002000000 */
[----:B------:R-:W-:Y:S02]  /*1700*/  ISETP.GE.AND P4, PT, R0, R7, PT ;  /* 0x000000070000720c */ /* 0x000fe40003f86270 */
[----:B------:R-:W-:Y:S02]  /*1710*/  FSEL R48, R48, -INF , P2 ;  /* 0xff80000030307808 */ /* 0x000fe40001000000 */
[----:B------:R-:W-:-:S02]  /*1720*/  FMNMX R7, R45, R4, !PT ;  /* 0x000000042d077209 */ /* 0x000fc40007800000 */
[----:B------:R-:W-:Y:S02]  /*1730*/  FSEL R49, R49, -INF , P4 ;  /* 0xff80000031317808 */ /* 0x000fe40002000000 */
[----:B------:R-:W-:Y:S02]  /*1740*/  FMNMX R4, R48, R7, !PT ;  /* 0x0000000730047209 */ /* 0x000fe40007800000 */
[----:B------:R-:W-:Y:S02]  /*1750*/  FSEL R46, R46, -INF , P6 ;  /* 0xff8000002e2e7808 */ /* 0x000fe40003000000 */
[----:B------:R-:W-:Y:S02]  /*1760*/  FMNMX R7, R49, R4, !PT ;  /* 0x0000000431077209 */ /* 0x000fe40007800000 */
[----:B------:R-:W-:Y:S02]  /*1770*/  FSEL R50, R50, -INF , P1 ;  /* 0xff80000032327808 */ /* 0x000fe40000800000 */
[----:B------:R-:W-:-:S02]  /*1780*/  FMNMX R4, R52, R7, !PT ;  /* 0x0000000734047209 */ /* 0x000fc40007800000 */
[----:B------:R-:W-:Y:S02]  /*1790*/  FSEL R47, R47, -INF , P3 ;  /* 0xff8000002f2f7808 */ /* 0x000fe40001800000 */
[----:B------:R-:W-:Y:S02]  /*17a0*/  FMNMX R8, R53, R4, !PT ;  /* 0x0000000435087209 */ /* 0x000fe40007800000 */
[----:B------:R-:W-:Y:S02]  /*17b0*/  FSEL R51, R51, -INF , P5 ;  /* 0xff80000033337808 */ /* 0x000fe40002800000 */
[----:B------:R-:W-:Y:S01]  /*17c0*/  FSEL R54, R54, -INF , P2 ;  /* 0xff80000036367808 */ /* 0x000fe20001000000 */
[----:B------:R-:W1:Y:S01]  /*17d0*/  SHFL.BFLY PT, R7, R8, 0x1, 0x1f ;  /* 0x0c201f0008077f89 */ /* 0x000e6200000e0000 */
[----:B------:R-:W-:Y:S02]  /*17e0*/  FSEL R55, R55, -INF , P4 ;  /* 0xff80000037377808 */ /* 0x000fe40002000000 */
[----:B-1----:R-:W-:-:S05]  /*17f0*/  FMNMX R10, R8, R7, !PT ;  /* 0x00000007080a7209 */ /* 0x002fca0007800000 */
[----:B------:R-:W1:Y:S02]  /*1800*/  SHFL.BFLY PT, R7, R10, 0x2, 0x1f ;  /* 0x0c401f000a077f89 */ /* 0x000e6400000e0000 */
[----:B-1----:R-:W-:Y:S02]  /*1810*/  FMNMX R4, R10, R7, !PT ;  /* 0x000000070a047209 */ /* 0x002fe40007800000 */
[----:B------:R-:W-:Y:S02]  /*1820*/  FMNMX R7, R26, R27, !PT ;  /* 0x0000001b1a077209 */ /* 0x000fe40007800000 */
[----:B------:R-:W-:-:S04]  /*1830*/  FSETP.NEU.AND P0, PT, R4, -INF , PT ;  /* 0xff8000000400780b */ /* 0x000fc80003f0d000 */
[----:B------:R-:W-:Y:S02]  /*1840*/  FSEL R11, R4, RZ, P0 ;  /* 0x000000ff040b7208 */ /* 0x000fe40000000000 */
[----:B------:R-:W-:Y:S02]  /*1850*/  ISETP.NE.AND P0, PT, R6, RZ, PT ;  /* 0x000000ff0600720c */ /* 0x000fe40003f05270 */
[----:B------:R-:W-:Y:S01]  /*1860*/  FMNMX R6, R30, R7, !PT ;  /* 0x000000071e067209 */ /* 0x000fe20007800000 */
[----:B------:R-:W-:-:S03]  /*1870*/  FMUL R11, R11, UR10 ;  /* 0x0000000a0b0b7c20 */ /* 0x000fc60008400000 */
[----:B------:R-:W-:Y:S01]  /*1880*/  FMNMX R7, R31, R6, !PT ;  /* 0x000000061f077209 */ /* 0x000fe20007800000 */
[--C-:B------:R-:W-:Y:S01]  /*1890*/  FFMA R24, R24, UR10, -R11.reuse ;  /* 0x0000000a18187c23 */ /* 0x100fe2000800080b */
[--C-:B------:R-:W-:Y:S01]  /*18a0*/  FFMA R28, R28, UR10, -R11.reuse ;  /* 0x0000000a1c1c7c23 */ /* 0x100fe2000800080b */
[--C-:B------:R-:W-:Y:S01]  /*18b0*/  FFMA R25, R25, UR10, -R11.reuse ;  /* 0x0000000a19197c23 */ /* 0x100fe2000800080b */
[----:B------:R-:W-:Y:S01]  /*18c0*/  FMNMX R6, R34, R7, !PT ;  /* 0x0000000722067209 */ /* 0x000fe20007800000 */
[--C-:B------:R-:W-:Y:S01]  /*18d0*/  FFMA R33, R33, UR10, -R11.reuse ;  /* 0x0000000a21217c23 */ /* 0x100fe2000800080b */
[----:B------:R-:W-:Y:S01]  /*18e0*/  FSETP.GEU.AND P6, PT, R24, -126, PT ;  /* 0xc2fc00001800780b */ /* 0x000fe20003fce000 */
        /* <DEDUP_REMOVED lines=12> */
[----:B------:R-:W-:Y:S01]  /*19b0*/  @!P6 FMUL R24, R24, 0.5 ;  /* 0x3f0000001818e820 */ /* 0x000fe20000400000 */
[----:B------:R-:W-:Y:S01]  /*19c0*/  FMNMX R6, R42, R7, !PT ;  /* 0x000000072a067209 */ /* 0x000fe20007800000 */
[--C-:B------:R-:W-:Y:S01]  /*19d0*/  FFMA R41, R41, UR10, -R11.reuse ;  /* 0x0000000a29297c23 */ /* 0x100fe2000800080b */
[----:B------:R-:W-:Y:S01]  /*19e0*/  FSETP.GEU.AND P5, PT, R29, -126, PT ;  /* 0xc2fc00001d00780b */ /* 0x000fe20003fae000 */
[----:B------:R-:W-:Y:S01]  /*19f0*/  @!P1 FMUL R28, R28, 0.5 ;  /* 0x3f0000001c1c9820 */ /* 0x000fe20000400000 */
[----:B------:R-:W-:Y:S01]  /*1a00*/  FMNMX R7, R43, R6, !PT ;  /* 0x000000062b077209 */ /* 0x000fe20007800000 */
[----:B------:R-:W1:Y:S01]  /*1a10*/  MUFU.EX2 R24, R24 ;  /* 0x0000001800187308 */ /* 0x000e620000000800 */
[----:B------:R-:W-:Y:S01]  /*1a20*/  FSETP.GEU.AND P2, PT, R32, -126, PT ;  /* 0xc2fc00002000780b */ /* 0x000fe20003f4e000 */
[----:B------:R-:W-:Y:S01]  /*1a30*/  @!P3 FMUL R25, R25, 0.5 ;  /* 0x3f0000001919b820 */ /* 0x000fe20000400000 */
[----:B------:R-:W-:Y:S01]  /*1a40*/  FMNMX R6, R46, R7, !PT ;  /* 0x000000072e067209 */ /* 0x000fe20007800000 */
[--C-:B------:R-:W-:Y:S01]  /*1a50*/  FFMA R44, R44, UR10, -R11.reuse ;  /* 0x0000000a2c2c7c23 */ /* 0x100fe2000800080b */
[--C-:B------:R-:W-:Y:S01]  /*1a60*/  FFMA R48, R48, UR10, -R11.reuse ;  /* 0x0000000a30307c23 */ /* 0x100fe2000800080b */
[----:B------:R-:W-:Y:S01]  /*1a70*/  @!P4 FMUL R33, R33, 0.5 ;  /* 0x3f0000002121c820 */ /* 0x000fe20000400000 */
[----:B------:R-:W-:Y:S01]  /*1a80*/  FMNMX R7, R47, R6, !PT ;  /* 0x000000062f077209 */ /* 0x000fe20007800000 */
[----:B------:R-:W2:Y:S01]  /*1a90*/  MUFU.EX2 R28, R28 ;  /* 0x0000001c001c7308 */ /* 0x000ea20000000800 */
[--C-:B------:R-:W-:Y:S01]  /*1aa0*/  FFMA R49, R49, UR10, -R11.reuse ;  /* 0x0000000a31317c23 */ /* 0x100fe2000800080b */
[----:B------:R-:W-:Y:S01]  /*1ab0*/  @!P5 FMUL R29, R29, 0.5 ;  /* 0x3f0000001d1dd820 */ /* 0x000fe20000400000 */
[----:B------:R-:W-:Y:S01]  /*1ac0*/  FMNMX R6, R50, R7, !PT ;  /* 0x0000000732067209 */ /* 0x000fe20007800000 */
[--C-:B------:R-:W-:Y:S01]  /*1ad0*/  FFMA R52, R52, UR10, -R11.reuse ;  /* 0x0000000a34347c23 */ /* 0x100fe2000800080b */
[----:B------:R-:W-:Y:S01]  /*1ae0*/  FFMA R53, R53, UR10, -R11 ;  /* 0x0000000a35357c23 */ /* 0x000fe2000800080b */
[----:B------:R-:W-:Y:S01]  /*1af0*/  @!P2 FMUL R32, R32, 0.5 ;  /* 0x3f0000002020a820 */ /* 0x000fe20000400000 */
[----:B------:R-:W-:Y:S01]  /*1b00*/  FMNMX R7, R51, R6, !PT ;  /* 0x0000000633077209 */ /* 0x000fe20007800000 */
[----:B------:R-:W3:Y:S01]  /*1b10*/  MUFU.EX2 R25, R25 ;  /* 0x0000001900197308 */ /* 0x000ee20000000800 */
[----:B-1----:R-:W-:Y:S01]  /*1b20*/  @!P6 FMUL R24, R24, R24 ;  /* 0x000000181818e220 */ /* 0x002fe20000400000 */
[----:B------:R-:W-:-:S02]  /*1b30*/  FSETP.GEU.AND P6, PT, R36, -126, PT ;  /* 0xc2fc00002400780b */ /* 0x000fc40003fce000 */
[----:B------:R-:W-:-:S04]  /*1b40*/  FMNMX R6, R54, R7, !PT ;  /* 0x0000000736067209 */ /* 0x000fc80007800000 */
[----:B------:R-:W-:Y:S01]  /*1b50*/  FMNMX R6, R55, R6, !PT ;  /* 0x0000000637067209 */ /* 0x000fe20007800000 */
[----:B--2---:R-:W-:Y:S01]  /*1b60*/  @!P1 FMUL R28, R28, R28 ;  /* 0x0000001c1c1c9220 */ /* 0x004fe20000400000 */
[----:B------:R-:W-:Y:S01]  /*1b70*/  FSETP.GEU.AND P1, PT, R40, -126, PT ;  /* 0xc2fc00002800780b */ /* 0x000fe20003f2e000 */
[----:B------:R-:W1:Y:S02]  /*1b80*/  MUFU.EX2 R33, R33 ;  /* 0x0000002100217308 */ /* 0x000e640000000800 */
[----:B------:R-:W2:Y:S02]  /*1b90*/  SHFL.BFLY PT, R7, R6, 0x1, 0x1f ;  /* 0x0c201f0006077f89 */ /* 0x000ea400000e0000 */
[----:B------:R-:W-:Y:S01]  /*1ba0*/  @!P6 FMUL R36, R36, 0.5 ;  /* 0x3f0000002424e820 */ /* 0x000fe20000400000 */
[----:B---3--:R-:W-:Y:S01]  /*1bb0*/  @!P3 FMUL R25, R25, R25 ;  /* 0x000000191919b220 */ /* 0x008fe20000400000 */
[----:B------:R-:W-:Y:S02]  /*1bc0*/  FSETP.GEU.AND P3, PT, R37, -126, PT ;  /* 0xc2fc00002500780b */ /* 0x000fe40003f6e000 */
[----:B------:R-:W3:Y:S04]  /*1bd0*/  MUFU.EX2 R29, R29 ;  /* 0x0000001d001d7308 */ /* 0x000ee80000000800 */
[----:B------:R-:W-:-:S04]  /*1be0*/  @!P1 FMUL R40, R40, 0.5 ;  /* 0x3f00000028289820 */ /* 0x000fc80000400000 */
[----:B------:R-:W4:Y:S01]  /*1bf0*/  MUFU.EX2 R32, R32 ;  /* 0x0000002000207308 */ /* 0x000f220000000800 */
[----:B-1----:R-:W-:Y:S01]  /*1c00*/  @!P4 FMUL R33, R33, R33 ;  /* 0x000000212121c220 */ /* 0x002fe20000400000 */
[----:B------:R-:W-:Y:S01]  /*1c10*/  FSETP.GEU.AND P4, PT, R45, -126, PT ;  /* 0xc2fc00002d00780b */ /* 0x000fe20003f8e000 */
[----:B------:R-:W-:-:S05]  /*1c20*/  @!P3 FMUL R37, R37, 0.5 ;  /* 0x3f0000002525b820 */ /* 0x000fca0000400000 */
[----:B------:R-:W1:Y:S01]  /*1c30*/  MUFU.EX2 R36, R36 ;  /* 0x0000002400247308 */ /* 0x000e620000000800 */
[----:B---3--:R-:W-:Y:S01]  /*1c40*/  @!P5 FMUL R29, R29, R29 ;  /* 0x0000001d1d1dd220 */ /* 0x008fe20000400000 */
[----:B--2---:R-:W-:Y:S02]  /*1c50*/  FMNMX R7, R6, R7, !PT ;  /* 0x0000000706077209 */ /* 0x004fe40007800000 */
[----:B------:R-:W-:-:S03]  /*1c60*/  FSETP.GEU.AND P5, PT, R41, -126, PT ;  /* 0xc2fc00002900780b */ /* 0x000fc60003fae000 */
[----:B------:R-:W2:Y:S01]  /*1c70*/  SHFL.BFLY PT, R6, R7, 0x2, 0x1f ;  /* 0x0c401f0007067f89 */ /* 0x000ea200000e0000 */
[----:B------:R-:W3:Y:S01]  /*1c80*/  MUFU.EX2 R13, R40 ;  /* 0x00000028000d7308 */ /* 0x000ee20000000800 */
[----:B----4-:R-:W-:Y:S01]  /*1c90*/  @!P2 FMUL R32, R32, R32 ;  /* 0x000000202020a220 */ /* 0x010fe20000400000 */
[----:B------:R-:W-:Y:S01]  /*1ca0*/  FSETP.GEU.AND P2, PT, R44, -126, PT ;  /* 0xc2fc00002c00780b */ /* 0x000fe20003f4e000 */
[----:B------:R-:W-:-:S05]  /*1cb0*/  @!P4 FMUL R45, R45, 0.5 ;  /* 0x3f0000002d2dc820 */ /* 0x000fca0000400000 */
[----:B------:R-:W4:Y:S01]  /*1cc0*/  MUFU.EX2 R37, R37 ;  /* 0x0000002500257308 */ /* 0x000f220000000800 */
[----:B-1----:R-:W-:Y:S01]  /*1cd0*/  @!P6 FMUL R36, R36, R36 ;  /* 0x000000242424e220 */ /* 0x002fe20000400000 */
[----:B------:R-:W-:Y:S01]  /*1ce0*/  FSETP.GEU.AND P6, PT, R48, -126, PT ;  /* 0xc2fc00003000780b */ /* 0x000fe20003fce000 */
[----:B------:R-:W-:-:S04]  /*1cf0*/  @!P5 FMUL R41, R41, 0.5 ;  /* 0x3f0000002929d820 */ /* 0x000fc80000400000 */
[----:B------:R-:W-:Y:S01]  /*1d00*/  @!P2 FMUL R44, R44, 0.5 ;  /* 0x3f0000002c2ca820 */ /* 0x000fe20000400000 */
[----:B------:R-:W1:Y:S01]  /*1d10*/  MUFU.EX2 R12, R45 ;  /* 0x0000002d000c7308 */ /* 0x000e620000000800 */
[----:B---3--:R-:W-:Y:S01]  /*1d20*/  @!P1 FMUL R13, R13, R13 ;  /* 0x0000000d0d0d9220 */ /* 0x008fe20000400000 */
[----:B------:R-:W-:-:S03]  /*1d30*/  FSETP.GEU.AND P1, PT, R49, -126, PT ;  /* 0xc2fc00003100780b */ /* 0x000fc60003f2e000 */
[----:B------:R-:W-:Y:S01]  /*1d40*/  FADD R8, R24, R13 ;  /* 0x0000000d18087221 */ /* 0x000fe20000000000 */
[----:B------:R-:W-:Y:S01]  /*1d50*/  F2FP.BF16.F32.PACK_AB R24, R25, R24 ;  /* 0x000000181918723e */ /* 0x000fe200000010ff */
[----:B------:R-:W-:Y:S01]  /*1d60*/  @!P6 FMUL R48, R48, 0.5 ;  /* 0x3f0000003030e820 */ /* 0x000fe20000400000 */
[----:B--2---:R-:W-:Y:S01]  /*1d70*/  FMNMX R7, R7, R6, !PT ;  /* 0x0000000607077209 */ /* 0x004fe20007800000 */
[----:B----4-:R-:W-:Y:S01]  /*1d80*/  @!P3 FMUL R37, R37, R37 ;  /* 0x000000252525b220 */ /* 0x010fe20000400000 */
[----:B------:R-:W2:Y:S02]  /*1d90*/  MUFU.EX2 R10, R41 ;  /* 0x00000029000a7308 */ /* 0x000ea40000000800 */
[----:B------:R-:W-:-:S03]  /*1da0*/  FSETP.NEU.AND P3, PT, R7, -INF , PT ;  /* 0xff8000000700780b */ /* 0x000fc60003f6d000 */
[----:B------:R-:W-:Y:S01]  /*1db0*/  @!P1 FMUL R49, R49, 0.5 ;  /* 0x3f00000031319820 */ /* 0x000fe20000400000 */
[----:B------:R-:W-:Y:S01]  /*1dc0*/  FSEL R6, R7, RZ, P3 ;  /* 0x000000ff07067208 */ /* 0x000fe20001800000 */
[----:B-1----:R-:W-:Y:S01]  /*1dd0*/  @!P4 FMUL R12, R12, R12 ;  /* 0x0000000c0c0cc220 */ /* 0x002fe20000400000 */
[----:B------:R-:W1:Y:S01]  /*1de0*/  MUFU.EX2 R15, R44 ;  /* 0x0000002c000f7308 */ /* 0x000e620000000800 */
[----:B------:R-:W-:Y:S02]  /*1df0*/  FSETP.GEU.AND P3, PT, R52, -126, PT ;  /* 0xc2fc00003400780b */ /* 0x000fe40003f6e000 */
[----:B------:R-:W-:-:S04]  /*1e00*/  FMUL R6, R6, UR10 ;  /* 0x0000000a06067c20 */ /* 0x000fc80008400000 */
[--C-:B------:R-:W-:Y:S01]  /*1e10*/  FFMA R27, R27, UR10, -R6.reuse ;  /* 0x0000000a1b1b7c23 */ /* 0x100fe20008000806 */
[----:B------:R-:W3:Y:S01]  /*1e20*/  MUFU.EX2 R11, R48 ;  /* 0x00000030000b7308 */ /* 0x000ee20000000800 */
[--C-:B------:R-:W-:Y:S01]  /*1e30*/  FFMA R26, R26, UR10, -R6.reuse ;  /* 0x0000000a1a1a7c23 */ /* 0x100fe20008000806 */
[--C-:B------:R-:W-:Y:S01]  /*1e40*/  FFMA R30, R30, UR10, -R6.reuse ;  /* 0x0000000a1e1e7c23 */ /* 0x100fe20008000806 */
[--C-:B------:R-:W-:Y:S01]  /*1e50*/  FFMA R31, R31, UR10, -R6.reuse ;  /* 0x0000000a1f1f7c23 */ /* 0x100fe20008000806 */
[----:B------:R-:W-:Y:S01]  /*1e60*/  FSETP.GEU.AND P4, PT, R27, -126, PT ;  /* 0xc2fc00001b00780b */ /* 0x000fe20003f8e000 */
[----:B--2---:R-:W-:Y:S01]  /*1e70*/  @!P5 FMUL R10, R10, R10 ;  /* 0x0000000a0a0ad220 */ /* 0x004fe20000400000 */
[----:B------:R-:W-:Y:S01]  /*1e80*/  FSETP.GEU.AND P5, PT, R53, -126, PT ;  /* 0xc2fc00003500780b */ /* 0x000fe20003fae000 */
[----:B------:R-:W-:Y:S01]  /*1e90*/  @!P3 FMUL R52, R52, 0.5 ;  /* 0x3f0000003434b820 */ /* 0x000fe20000400000 */
[----:B------:R-:W2:Y:S01]  /*1ea0*/  MUFU.EX2 R14, R49 ;  /* 0x00000031000e7308 */ /* 0x000ea20000000800 */
[----:B-1----:R-:W-:Y:S01]  /*1eb0*/  @!P2 FMUL R15, R15, R15 ;  /* 0x0000000f0f0fa220 */ /* 0x002fe20000400000 */
[----:B------:R-:W-:Y:S01]  /*1ec0*/  FSETP.GEU.AND P2, PT, R26, -126, PT ;  /* 0xc2fc00001a00780b */ /* 0x000fe20003f4e000 */
[--C-:B------:R-:W-:Y:S01]  /*1ed0*/  FFMA R34, R34, UR10, -R6.reuse ;  /* 0x0000000a22227c23 */ /* 0x100fe20008000806 */
[--C-:B------:R-:W-:Y:S01]  /*1ee0*/  FFMA R35, R35, UR10, -R6.reuse ;  /* 0x0000000a23237c23 */ /* 0x100fe20008000806 */
[--C-:B------:R-:W-:Y:S01]  /*1ef0*/  FFMA R38, R38, UR10, -R6.reuse ;  /* 0x0000000a26267c23 */ /* 0x100fe20008000806 */
[--C-:B------:R-:W-:Y:S01]  /*1f00*/  FFMA R39, R39, UR10, -R6.reuse ;  /* 0x0000000a27277c23 */ /* 0x100fe20008000806 */
[--C-:B------:R-:W-:Y:S01]  /*1f10*/  FFMA R42, R42, UR10, -R6.reuse ;  /* 0x0000000a2a2a7c23 */ /* 0x100fe20008000806 */
[----:B------:R-:W1:Y:S01]  /*1f20*/  MUFU.EX2 R17, R52 ;  /* 0x0000003400117308 */ /* 0x000e620000000800 */
[----:B---3--:R-:W-:Y:S01]  /*1f30*/  @!P6 FMUL R11, R11, R11 ;  /* 0x0000000b0b0be220 */ /* 0x008fe20000400000 */
[----:B------:R-:W-:Y:S01]  /*1f40*/  FSETP.GEU.AND P6, PT, R30, -126, PT ;  /* 0xc2fc00001e00780b */ /* 0x000fe20003fce000 */
[----:B------:R-:W-:Y:S01]  /*1f50*/  @!P4 FMUL R27, R27, 0.5 ;  /* 0x3f0000001b1bc820 */ /* 0x000fe20000400000 */
[----:B------:R-:W-:Y:S01]  /*1f60*/  @!P5 FMUL R53, R53, 0.5 ;  /* 0x3f0000003535d820 */ /* 0x000fe20000400000 */
[--C-:B------:R-:W-:Y:S01]  /*1f70*/  FFMA R50, R50, UR10, -R6.reuse ;  /* 0x0000000a32327c23 */ /* 0x100fe20008000806 */
[--C-:B------:R-:W-:Y:S01]  /*1f80*/  FFMA R43, R43, UR10, -R6.reuse ;  /* 0x0000000a2b2b7c23 */ /* 0x100fe20008000806 */
[----:B------:R-:W-:Y:S01]  /*1f90*/  @!P2 FMUL R26, R26, 0.5 ;  /* 0x3f0000001a1aa820 */ /* 0x000fe20000400000 */
[----:B------:R-:W3:Y:S01]  /*1fa0*/  MUFU.EX2 R16, R53 ;  /* 0x0000003500107308 */ /* 0x000ee20000000800 */
[----:B--2---:R-:W-:Y:S01]  /*1fb0*/  @!P1 FMUL R14, R14, R14 ;  /* 0x0000000e0e0e9220 */ /* 0x004fe20000400000 */
[----:B------:R-:W-:Y:S01]  /*1fc0*/  FSETP.GEU.AND P1, PT, R31, -126, PT ;  /* 0xc2fc00001f00780b */ /* 0x000fe20003f2e000 */
[--C-:B------:R-:W-:Y:S01]  /*1fd0*/  FFMA R46, R46, UR10, -R6.reuse ;  /* 0x0000000a2e2e7c23 */ /* 0x100fe20008000806 */
[--C-:B------:R-:W-:Y:S01]  /*1fe0*/  FFMA R47, R47, UR10, -R6.reuse ;  /* 0x0000000a2f2f7c23 */ /* 0x100fe20008000806 */
[--C-:B------:R-:W-:Y:S01]  /*1ff0*/  FFMA R51, R51, UR10, -R6.reuse ;  /* 0x0000000a33337c23 */ /* 0x100fe20008000806 */
[--C-:B------:R-:W-:Y:S01]  /*2000*/  FFMA R54, R54, UR10, -R6.reuse ;  /* 0x0000000a36367c23 */ /* 0x100fe20008000806 */
[----:B------:R-:W-:Y:S01]  /*2010*/  @!P6 FMUL R30, R30, 0.5 ;  /* 0x3f0000001e1ee820 */ /* 0x000fe20000400000 */
[----:B------:R2:W4:Y:S01]  /*2020*/  MUFU.EX2 R18, R26 ;  /* 0x0000001a00127308 */ /* 0x0005220000000800 */
[----:B-1----:R-:W-:Y:S01]  /*2030*/  @!P3 FMUL R17, R17, R17 ;  /* 0x000000111111b220 */ /* 0x002fe20000400000 */
[----:B------:R-:W-:Y:S01]  /*2040*/  FSETP.GEU.AND P3, PT, R34, -126, PT ;  /* 0xc2fc00002200780b */ /* 0x000fe20003f6e000 */
[----:B------:R-:W-:Y:S01]  /*2050*/  FFMA R6, R55, UR10, -R6 ;  /* 0x0000000a37067c23 */ /* 0x000fe20008000806 */
[----:B------:R-:W-:Y:S01]  /*2060*/  FADD R45, R33, R14 ;  /* 0x0000000e212d7221 */ /* 0x000fe20000000000 */
[----:B------:R-:W-:-:S02]  /*2070*/  F2FP.BF16.F32.PACK_AB R52, R14, R11 ;  /* 0x0000000b0e34723e */ /* 0x000fc400000010ff */
[----:B------:R-:W-:Y:S01]  /*2080*/  @!P1 FMUL R31, R31, 0.5 ;  /* 0x3f0000001f1f9820 */ /* 0x000fe20000400000 */
[----:B------:R-:W1:Y:S01]  /*2090*/  MUFU.EX2 R27, R27 ;  /* 0x0000001b001b7308 */ /* 0x000e620000000800 */
[----:B---3--:R-:W-:Y:S01]  /*20a0*/  @!P5 FMUL R16, R16, R16 ;  /* 0x000000101010d220 */ /* 0x008fe20000400000 */
[----:B------:R-:W-:Y:S01]  /*20b0*/  FSETP.GEU.AND P5, PT, R35, -126, PT ;  /* 0xc2fc00002300780b */ /* 0x000fe20003fae000 */
[----:B--2---:R-:W-:Y:S02]  /*20c0*/  FADD R26, R28, R15 ;  /* 0x0000000f1c1a7221 */ /* 0x004fe40000000000 */
[----:B------:R-:W-:Y:S02]  /*20d0*/  FADD R44, R37, R16 ;  /* 0x00000010252c7221 */ /* 0x000fe40000000000 */
[----:B------:R-:W-:Y:S01]  /*20e0*/  @!P3 FMUL R34, R34, 0.5 ;  /* 0x3f0000002222b820 */ /* 0x000fe20000400000 */
[----:B------:R-:W2:Y:S01]  /*20f0*/  MUFU.EX2 R30, R30 ;  /* 0x0000001e001e7308 */ /* 0x000ea20000000800 */
[----:B----4-:R-:W-:Y:S01]  /*2100*/  @!P2 FMUL R18, R18, R18 ;  /* 0x000000121212a220 */ /* 0x010fe20000400000 */
[----:B------:R-:W-:-:S05]  /*2110*/  FSETP.GEU.AND P2, PT, R38, -126, PT ;  /* 0xc2fc00002600780b */ /* 0x000fca0003f4e000 */
[----:B------:R-:W-:Y:S01]  /*2120*/  @!P5 FMUL R35, R35, 0.5 ;  /* 0x3f0000002323d820 */ /* 0x000fe20000400000 */
[----:B------:R-:W3:Y:S01]  /*2130*/  MUFU.EX2 R31, R31 ;  /* 0x0000001f001f7308 */ /* 0x000ee20000000800 */
[----:B-1----:R-:W-:Y:S01]  /*2140*/  @!P4 FMUL R27, R27, R27 ;  /* 0x0000001b1b1bc220 */ /* 0x002fe20000400000 */
[----:B------:R-:W-:-:S05]  /*2150*/  FSETP.GEU.AND P4, PT, R39, -126, PT ;  /* 0xc2fc00002700780b */ /* 0x000fca0003f8e000 */
[----:B------:R-:W-:Y:S01]  /*2160*/  @!P2 FMUL R38, R38, 0.5 ;  /* 0x3f0000002626a820 */ /* 0x000fe20000400000 */
[----:B------:R-:W1:Y:S01]  /*2170*/  MUFU.EX2 R34, R34 ;  /* 0x0000002200227308 */ /* 0x000e620000000800 */
[----:B--2---:R-:W-:Y:S01]  /*2180*/  @!P6 FMUL R30, R30, R30 ;  /* 0x0000001e1e1ee220 */ /* 0x004fe20000400000 */
[----:B------:R-:W-:-:S05]  /*2190*/  FSETP.GEU.AND P6, PT, R42, -126, PT ;  /* 0xc2fc00002a00780b */ /* 0x000fca0003fce000 */
[----:B------:R-:W-:Y:S01]  /*21a0*/  @!P4 FMUL R39, R39, 0.5 ;  /* 0x3f0000002727c820 */ /* 0x000fe20000400000 */
[----:B------:R-:W2:Y:S01]  /*21b0*/  MUFU.EX2 R35, R35 ;  /* 0x0000002300237308 */ /* 0x000ea20000000800 */
[----:B---3--:R-:W-:Y:S01]  /*21c0*/  @!P1 FMUL R31, R31, R31 ;  /* 0x0000001f1f1f9220 */ /* 0x008fe20000400000 */
        /* <DEDUP_REMOVED lines=14> */
[----:B------:R3:W4:Y:S01]  /*22b0*/  MUFU.EX2 R23, R50 ;  /* 0x0000003200177308 */ /* 0x0007220000000800 */
[----:B-1----:R-:W-:Y:S01]  /*22c0*/  @!P4 FMUL R39, R39, R39 ;  /* 0x000000272727c220 */ /* 0x002fe20000400000 */
[----:B------:R-:W-:-:S05]  /*22d0*/  FSETP.GEU.AND P4, PT, R51, -126, PT ;  /* 0xc2fc00003300780b */ /* 0x000fca0003f8e000 */
[----:B------:R-:W-:Y:S01]  /*22e0*/  @!P2 FMUL R47, R47, 0.5 ;  /* 0x3f0000002f2fa820 */ /* 0x000fe20000400000 */
[----:B------:R1:W5:Y:S01]  /*22f0*/  MUFU.EX2 R20, R43 ;  /* 0x0000002b00147308 */ /* 0x0003620000000800 */
[----:B--2---:R-:W-:Y:S01]  /*2300*/  @!P6 FMUL R19, R19, R19 ;  /* 0x000000131313e220 */ /* 0x004fe20000400000 */
[----:B------:R-:W-:Y:S02]  /*2310*/  FSETP.GEU.AND P6, PT, R54, -126, PT ;  /* 0xc2fc00003600780b */ /* 0x000fe40003fce000 */
[----:B---3--:R-:W-:Y:S01]  /*2320*/  F2FP.BF16.F32.PACK_AB R50, R12, R15 ;  /* 0x0000000f0c32723e */ /* 0x008fe200000010ff */
[----:B------:R-:W-:Y:S02]  /*2330*/  FADD R48, R18, R19 ;  /* 0x0000001312307221 */ /* 0x000fe40000000000 */
[----:B------:R-:W-:Y:S01]  /*2340*/  @!P4 FMUL R51, R51, 0.5 ;  /* 0x3f0000003333c820 */ /* 0x000fe20000400000 */
[----:B------:R2:W3:Y:S01]  /*2350*/  MUFU.EX2 R21, R46 ;  /* 0x0000002e00157308 */ /* 0x0004e20000000800 */
[----:B----4-:R-:W-:Y:S01]  /*2360*/  @!P1 FMUL R23, R23, R23 ;  /* 0x0000001717179220 */ /* 0x010fe20000400000 */
[----:B------:R-:W-:Y:S01]  /*2370*/  FSETP.GEU.AND P1, PT, R6, -126, PT ;  /* 0xc2fc00000600780b */ /* 0x000fe20003f2e000 */
[----:B-1----:R-:W-:-:S02]  /*2380*/  FADD R43, R32, R11 ;  /* 0x0000000b202b7221 */ /* 0x002fc40000000000 */
[----:B------:R-:W-:Y:S02]  /*2390*/  FADD R49, R34, R23 ;  /* 0x0000001722317221 */ /* 0x000fe40000000000 */
[----:B------:R-:W-:Y:S01]  /*23a0*/  @!P6 FMUL R54, R54, 0.5 ;  /* 0x3f0000003636e820 */ /* 0x000fe20000400000 */
[----:B------:R1:W4:Y:S01]  /*23b0*/  MUFU.EX2 R22, R47 ;  /* 0x0000002f00167308 */ /* 0x0003220000000800 */
[----:B--2---:R-:W-:Y:S01]  /*23c0*/  FADD R46, R8, R43 ;  /* 0x0000002b082e7221 */ /* 0x004fe20000000000 */
[----:B------:R-:W-:Y:S01]  /*23d0*/  FADD R8, R25, R10 ;  /* 0x0000000a19087221 */ /* 0x000fe20000000000 */
[----:B------:R-:W-:Y:S01]  /*23e0*/  FADD R43, R29, R12 ;  /* 0x0000000c1d2b7221 */ /* 0x000fe20000000000 */
[----:B-----5:R-:W-:Y:S01]  /*23f0*/  @!P3 FMUL R20, R20, R20 ;  /* 0x000000141414b220 */ /* 0x020fe20000400000 */
[----:B------:R-:W-:Y:S01]  /*2400*/  FADD R48, R48, R49 ;  /* 0x0000003130307221 */ /* 0x000fe20000000000 */
[----:B------:R-:W-:Y:S01]  /*2410*/  FADD R8, R8, R45 ;  /* 0x0000002d08087221 */ /* 0x000fe20000000000 */
[----:B------:R-:W-:Y:S01]  /*2420*/  @!P1 FMUL R6, R6, 0.5 ;  /* 0x3f00000006069820 */ /* 0x000fe20000400000 */
[----:B------:R-:W2:Y:S01]  /*2430*/  MUFU.EX2 R40, R51 ;  /* 0x0000003300287308 */ /* 0x000ea20000000800 */
[----:B-1----:R-:W-:Y:S01]  /*2440*/  FADD R47, R36, R17 ;  /* 0x00000011242f7221 */ /* 0x002fe20000000000 */
[----:B---3--:R-:W-:Y:S01]  /*2450*/  @!P5 FMUL R21, R21, R21 ;  /* 0x000000151515d220 */ /* 0x008fe20000400000 */
[----:B------:R-:W-:Y:S01]  /*2460*/  FADD R43, R43, R44 ;  /* 0x0000002c2b2b7221 */ /* 0x000fe20000000000 */
[----:B------:R-:W-:Y:S01]  /*2470*/  F2FP.BF16.F32.PACK_AB R25, R27, R18 ;  /* 0x000000121b19723e */ /* 0x000fe200000010ff */
[----:B------:R-:W-:Y:S01]  /*2480*/  FADD R47, R26, R47 ;  /* 0x0000002f1a2f7221 */ /* 0x000fe20000000000 */
[----:B------:R-:W-:Y:S01]  /*2490*/  FADD R26, R30, R21 ;  /* 0x000000151e1a7221 */ /* 0x000fe20000000000 */
[----:B------:R-:W-:Y:S01]  /*24a0*/  FADD R43, R8, R43 ;  /* 0x0000002b082b7221 */ /* 0x000fe20000000000 */
[----:B------:R1:W3:Y:S01]  /*24b0*/  MUFU.EX2 R41, R54 ;  /* 0x0000003600297308 */ /* 0x0002e20000000800 */
[----:B----4-:R-:W-:Y:S01]  /*24c0*/  @!P2 FMUL R22, R22, R22 ;  /* 0x000000161616a220 */ /* 0x010fe20000400000 */
[----:B------:R-:W-:Y:S01]  /*24d0*/  MOV R8, UR7 ;  /* 0x0000000700087c02 */ /* 0x000fe20008000f00 */
[----:B------:R-:W-:Y:S01]  /*24e0*/  FADD R46, R46, R47 ;  /* 0x0000002f2e2e7221 */ /* 0x000fe20000000000 */
[----:B------:R-:W-:Y:S01]  /*24f0*/  F2FP.BF16.F32.PACK_AB R47, R39, R38 ;  /* 0x00000026272f723e */ /* 0x000fe200000010ff */
[----:B------:R-:W-:Y:S01]  /*2500*/  FADD R44, R31, R22 ;  /* 0x000000161f2c7221 */ /* 0x000fe20000000000 */
[----:B------:R4:W-:Y:S02]  /*2510*/  SYNCS.ARRIVE.TRANS64.A1T0 RZ, [R8+UR29], RZ ;  /* 0x000000ff08ff79a7 */ /* 0x0009e4000810001d */
[----:B------:R5:W4:Y:S01]  /*2520*/  MUFU.EX2 R42, R6 ;  /* 0x00000006002a7308 */ /* 0x000b220000000800 */
[----:B--2---:R-:W-:Y:S01]  /*2530*/  @!P4 FMUL R40, R40, R40 ;  /* 0x000000282828c220 */ /* 0x004fe20000400000 */
[----:B-1----:R-:W-:-:S03]  /*2540*/  F2FP.BF16.F32.PACK_AB R54, R16, R17 ;  /* 0x000000111036723e */ /* 0x002fc600000010ff */
[----:B------:R-:W-:Y:S01]  /*2550*/  FADD R45, R35, R40 ;  /* 0x00000028232d7221 */ /* 0x000fe20000000000 */
[----:B------:R-:W-:Y:S01]  /*2560*/  F2FP.BF16.F32.PACK_AB R53, R40, R23 ;  /* 0x000000172835723e */ /* 0x000fe200000010ff */
[----:B---3--:R-:W-:Y:S01]  /*2570*/  @!P6 FMUL R41, R41, R41 ;  /* 0x000000292929e220 */ /* 0x008fe20000400000 */
[----:B-----5:R-:W-:Y:S01]  /*2580*/  FADD R6, R27, R20 ;  /* 0x000000141b067221 */ /* 0x020fe20000000000 */
[----:B------:R-:W-:Y:S02]  /*2590*/  F2FP.BF16.F32.PACK_AB R27, R31, R30 ;  /* 0x0000001e1f1b723e */ /* 0x000fe400000010ff */
[----:B------:R-:W-:Y:S01]  /*25a0*/  FADD R49, R38, R41 ;  /* 0x0000002926317221 */ /* 0x000fe20000000000 */
[----:B------:R-:W-:Y:S01]  /*25b0*/  FADD R6, R6, R45 ;  /* 0x0000002d06067221 */ /* 0x000fe20000000000 */
[----:B------:R-:W-:Y:S01]  /*25c0*/  F2FP.BF16.F32.PACK_AB R45, R35, R34 ;  /* 0x00000022232d723e */ /* 0x000fe200000010ff */
[----:B----4-:R-:W-:Y:S01]  /*25d0*/  @!P1 FMUL R42, R42, R42 ;  /* 0x0000002a2a2a9220 */ /* 0x010fe20000400000 */
[----:B------:R-:W-:Y:S01]  /*25e0*/  FADD R49, R26, R49 ;  /* 0x000000311a317221 */ /* 0x000fe20000000000 */
[----:B------:R-:W-:-:S02]  /*25f0*/  F2FP.BF16.F32.PACK_AB R26, R29, R28 ;  /* 0x0000001c1d1a723e */ /* 0x000fc400000010ff */
[----:B------:R-:W-:Y:S01]  /*2600*/  FADD R51, R39, R42 ;  /* 0x0000002a27337221 */ /* 0x000fe20000000000 */
[----:B------:R-:W-:Y:S01]  /*2610*/  FADD R48, R48, R49 ;  /* 0x0000003130307221 */ /* 0x000fe20000000000 */
[----:B------:R-:W-:Y:S02]  /*2620*/  F2FP.BF16.F32.PACK_AB R49, R20, R19 ;  /* 0x000000131431723e */ /* 0x000fe400000010ff */
[----:B------:R-:W-:Y:S01]  /*2630*/  FADD R51, R44, R51 ;  /* 0x000000332c337221 */ /* 0x000fe20000000000 */
[----:B------:R-:W-:-:S03]  /*2640*/  F2FP.BF16.F32.PACK_AB R44, R33, R32 ;  /* 0x00000020212c723e */ /* 0x000fc600000010ff */
[----:B------:R-:W-:Y:S01]  /*2650*/  FADD R51, R6, R51 ;  /* 0x0000003306337221 */ /* 0x000fe20000000000 */
[----:B------:R-:W-:Y:S01]  /*2660*/  FADD R6, R46, R43 ;  /* 0x0000002b2e067221 */ /* 0x000fe20000000000 */
[----:B------:R-:W-:Y:S02]  /*2670*/  F2FP.BF16.F32.PACK_AB R46, R37, R36 ;  /* 0x00000024252e723e */ /* 0x000fe400000010ff */
[----:B------:R-:W-:Y:S01]  /*2680*/  FADD R8, R48, R51 ;  /* 0x0000003330087221 */ /* 0x000fe20000000000 */
[----:B------:R-:W-:Y:S02]  /*2690*/  F2FP.BF16.F32.PACK_AB R48, R10, R13 ;  /* 0x0000000d0a30723e */ /* 0x000fe400000010ff */
[----:B------:R-:W-:Y:S01]  /*26a0*/  F2FP.BF16.F32.PACK_AB R51, R22, R21 ;  /* 0x000000151633723e */ /* 0x000fe200000010ff */
[----:B------:R-:W-:Y:S06]  /*26b0*/  @!P0 BRA `(.L_x_19) ;  /* 0x0000000000048947 */ /* 0x000fec0003800000 */
[----:B------:R-:W-:Y:S01]  /*26c0*/  BPT.TRAP 0x1 ;  /* 0x000000040000795c */ /* 0x000fe20000300000 */
.L_x_19:
[----:B------:R-:W1:Y:S02]  /*26d0*/  SYNCS.PHASECHK.TRANS64.TRYWAIT P1, [UR36+0x11808], R9 ;  /* 0x01180809ff0075a7 */ /* 0x000e640008020164 */
[----:B-1----:R-:W-:Y:S05]  /*26e0*/  @!P1 BRA `(.L_x_20) ;  /* 0x0000007c00c89947 */ /* 0x002fea0003800000 */
.L_x_110:
[----:B------:R-:W-:Y:S01]  /*26f0*/  UIADD3 UR10, UR4, 0x280, URZ ;  /* 0x00000280040a7890 */ /* 0x000fe2000fffe03f */
[----:B------:R-:W-:Y:S01]  /*2700*/  WARPGROUP.ARRIVE ;  /* 0x00000000000079c5 */ /* 0x000fe20000000000 */
[----:B------:R-:W-:Y:S01]  /*2710*/  UMOV UR11, 0xc0000010 ;  /* 0xc0000010000b7882 */ /* 0x000fe20000000000 */
[----:B------:R-:W-:Y:S01]  /*2720*/  UIADD3 UR14, UR4, 0x300, URZ ;  /* 0x00000300040e7890 */ /* 0x000fe2000fffe03f */
[----:B------:R-:W-:Y:S01]  /*2730*/  F2FP.BF16.F32.PACK_AB R55, R42, R41 ;  /* 0x000000292a37723e */ /* 0x000fe200000010ff */
[----:B------:R-:W-:Y:S01]  /*2740*/  UMOV UR15, 0xc0000010 ;  /* 0xc0000010000f7882 */ /* 0x000fe20000000000 */
[----:B------:R-:W-:Y:S01]  /*2750*/  UIADD3 UR18, UR4, 0x380, URZ ;  /* 0x0000038004127890 */ /* 0x000fe2000fffe03f */
[----:B------:R-:W-:Y:S02]  /*2760*/  UMOV UR19, 0xc0000010 ;  /* 0xc000001000137882 */ /* 0x000fe40000000000 */
[----:B------:R-:W-:Y:S01]  /*2770*/  HGMMA.64x16x16.F32.BF16 R88, R24, gdesc[UR8].tnspB, RZ, !UPT, gsb0 ;  /* 0x4020000818587df0 */ /* 0x000fe2000c0018ff */
[----:B------:R-:W-:Y:S01]  /*2780*/  UIADD3 UR22, UR4, 0x400, URZ ;  /* 0x0000040004167890 */ /* 0x000fe2000fffe03f */
[----:B------:R-:W-:Y:S01]  /*2790*/  UMOV UR23, 0xc0000010 ;  /* 0xc000001000177882 */ /* 0x000fe20000000000 */
[----:B------:R-:W-:Y:S01]  /*27a0*/  UIADD3 UR10, UR4, 0x480, URZ ;  /* 0x00000480040a7890 */ /* 0x000fe2000fffe03f */
[----:B------:R-:W-:Y:S01]  /*27b0*/  UMOV UR11, 0xc0000010 ;  /* 0xc0000010000b7882 */ /* 0x000fe20000000000 */
[----:B------:R-:W-:-:S02]  /*27c0*/  WARPGROUP.DEPBAR.LE gsb0, 0x0 ;  /* 0x00008000000079c5 */ /* 0x000fc40000010000 */
[----:B------:R-:W-:-:S06]  /*27d0*/  WARPGROUP.ARRIVE ;  /* 0x00000000000079c5 */ /* 0x000fcc0000000000 */
[----:B------:R-:W-:Y:S01]  /*27e0*/  HGMMA.64x16x16.F32.BF16 R80, R24, gdesc[UR12].tnspB, RZ, !UPT, gsb0 ;  /* 0x4020000c18507df0 */ /* 0x000fe2000c0018ff */
[----:B------:R-:W-:Y:S01]  /*27f0*/  UIADD3 UR14, UR4, 0x320, URZ ;  /* 0x00000320040e7890 */ /* 0x000fe2000fffe03f */
[----:B------:R-:W-:Y:S01]  /*2800*/  UMOV UR15, 0xc0000010 ;  /* 0xc0000010000f7882 */ /* 0x000fe20000000000 */
[----:B------:R-:W-:Y:S02]  /*2810*/  WARPGROUP.DEPBAR.LE gsb0, 0x0 ;  /* 0x00008000000079c5 */ /* 0x000fe40000010000 */
        /* <DEDUP_REMOVED lines=16> */
[----:B------:R-:W-:Y:S01]  /*2920*/  HGMMA.64x16x16.F32.BF16 R88, R44, gdesc[UR8].tnspB, R88, gsb0 ;  /* 0x402000082c587df0 */ /* 0x000fe20008001858 */
        /* <DEDUP_REMOVED lines=54> */
[----:B------:R-:W-:Y:S03]  /*2c90*/  HGMMA.64x16x16.F32.BF16 R80, R52, gdesc[UR12].tnspB, R80, gsb0 ;  /* 0x4020000c34507df0 */ /* 0x000fe60008001850 */
        /* <DEDUP_REMOVED lines=10> */
[----:B------:R-:W-:Y:S05]  /*2d40*/  @!P0 BRA `(.L_x_21) ;  /* 0x0000000000048947 */ /* 0x000fea0003800000 */
[----:B------:R-:W-:Y:S01]  /*2d50*/  BPT.TRAP 0x1 ;  /* 0x000000040000795c */ /* 0x000fe20000300000 */
.L_x_21:
[----:B------:R-:W-:Y:S01]  /*2d60*/  UISETP.GT.U32.AND UP0, UPT, UR5, 0x1, UPT ;  /* 0x000000010500788c */ /* 0x000fe2000bf04070 */
[----:B------:R-:W-:Y:S01]  /*2d70*/  IMAD.MOV.U32 R11, RZ, RZ, RZ ;  /* 0x000000ffff0b7224 */ /* 0x000fe200078e00ff */
[----:B------:R-:W-:-:S04]  /*2d80*/  UIADD3 UR7, UR36, 0x11828, URZ ;  /* 0x0001182824077890 */ /* 0x000fc8000fffe03f */
[----:B------:R-:W-:Y:S01]  /*2d90*/  PLOP3.LUT P1, PT, PT, PT, UP0, 0x80, 0x0 ;  /* 0x000000000000781c */ /* 0x000fe20003f2f008 */
[----:B------:R-:W-:-:S09]  /*2da0*/  UPRMT UR7, URZ, 0x654, UR7 ;  /* 0x000006543f077896 */ /* 0x000fd20008000007 */
[----:B------:R-:W-:Y:S03]  /*2db0*/  SYNCS.ARRIVE.TRANS64.RED.A1T0 RZ, [UR7], RZ ;  /* 0x000000ffffff79a7 */ /* 0x000fe60008100407 */
[----:B------:R-:W-:Y:S05]  /*2dc0*/  @P1 BRA `(.L_x_22) ;  /* 0x0000000000041947 */ /* 0x000fea0003800000 */
[----:B------:R-:W-:Y:S01]  /*2dd0*/  BPT.TRAP 0x1 ;  /* 0x000000040000795c */ /* 0x000fe20000300000 */
.L_x_22:
[----:B------:R-:W-:Y:S01]  /*2de0*/  ISETP.GE.AND P2, PT, R3, 0x4, PT ;  /* 0x000000040300780c */ /* 0x000fe20003f46270 */
[----:B------:R-:W-:Y:S01]  /*2df0*/  UMOV UR5, 0x1 ;  /* 0x0000000100057882 */ /* 0x000fe20000000000 */
[----:B------:R-:W-:Y:S01]  /*2e00*/  UMOV UR7, 0x2 ;  /* 0x0000000200077882 */ /* 0x000fe20000000000 */
[----:B------:R-:W-:Y:S01]  /*2e10*/  IADD3 R5, R5, 0x40, RZ ;  /* 0x0000004005057810 */ /* 0x000fe20007ffe0ff */
[----:B-1----:R-:W-:-:S09]  /*2e20*/  VIADD R9, R3, 0xfffffffe ;  /* 0xfffffffe03097836 */ /* 0x002fd20000000000 */
[----:B------:R-:W-:Y:S05]  /*2e30*/  @!P2 BRA `(.L_x_23) ;  /* 0x0000001c00b4a947 */ /* 0x000fea0003800000 */
[----:B------:R-:W-:Y:S01]  /*2e40*/  IADD3 R10, R3, -0x3, RZ ;  /* 0xfffffffd030a7810 */ /* 0x000fe20007ffe0ff */
[----:B------:R-:W-:Y:S01]  /*2e50*/  IMAD.MOV.U32 R13, RZ, RZ, R4 ;  /* 0x000000ffff0d7224 */ /* 0x000fe200078e0004 */
[----:B------:R-:W-:Y:S01]  /*2e60*/  MOV R15, R7 ;  /* 0x00000007000f7202 */ /* 0x000fe20000000f00 */
[----:B------:R-:W-:Y:S01]  /*2e70*/  IMAD.MOV.U32 R11, RZ, RZ, RZ ;  /* 0x000000ffff0b7224 */ /* 0x000fe200078e00ff */
[----:B------:R-:W-:Y:S01]  /*2e80*/  UMOV UR7, 0x2 ;  /* 0x0000000200077882 */ /* 0x000fe20000000000 */
[----:B------:R-:W-:Y:S01]  /*2e90*/  UMOV UR5, 0x1 ;  /* 0x0000000100057882 */ /* 0x000fe20000000000 */
[----:B------:R-:W-:-:S05]  /*2ea0*/  ULDC UR29, c[0x0][0x604] ;  /* 0x00018100001d7ab9 */ /* 0x000fca0000000800 */
.L_x_34:
[----:B------:R-:W-:Y:S01]  /*2eb0*/  MOV R9, R10 ;  /* 0x0000000a00097202 */ /* 0x000fe20000000f00 */
[----:B------:R-:W-:Y:S06]  /*2ec0*/  @!P0 BRA `(.L_x_24) ;  /* 0x0000000000048947 */ /* 0x000fec0003800000 */
[----:B------:R-:W-:Y:S01]  /*2ed0*/  BPT.TRAP 0x1 ;  /* 0x000000040000795c */ /* 0x000fe20000300000 */
.L_x_24:
[----:B------:R-:W-:Y:S01]  /*2ee0*/  ULEA UR10, UR7, UR36, 0x3 ;  /* 0x00000024070a7291 */ /* 0x000fe2000f8e183f */
[----:B------:R-:W-:-:S08]  /*2ef0*/  SHF.L.U32 R3, R11, 0x1f, RZ ;  /* 0x0000001f0b037819 */ /* 0x000fd000000006ff */
[----:B------:R-:W1:Y:S02]  /*2f00*/  SYNCS.PHASECHK.TRANS64.TRYWAIT P2, [UR10+0x11800], R3 ;  /* 0x01180003ff0075a7 */ /* 0x000e64000804014a */
[----:B-1----:R-:W-:Y:S05]  /*2f10*/  @!P2 BRA `(.L_x_25) ;  /* 0x0000007400d4a947 */ /* 0x002fea0003800000 */
.L_x_111:
[----:B------:R-:W-:Y:S01]  /*2f20*/  UIMAD UR10, UR7, 0x280, UR6 ;  /* 0x00000280070a78a4 */ /* 0x000fe2000f8e0206 */
[----:B------:R-:W-:Y:S01]  /*2f30*/  WARPGROUP.ARRIVE ;  /* 0x00000000000079c5 */ /* 0x000fe20000000000 */
[----:B------:R-:W-:Y:S01]  /*2f40*/  UMOV UR11, 0xc0000010 ;  /* 0xc0000010000b7882 */ /* 0x000fe20000000000 */
[----:B------:R-:W-:Y:S01]  /*2f50*/  UMOV UR23, 0xc0000010 ;  /* 0xc000001000177882 */ /* 0x000fe20000000000 */
[----:B------:R-:W-:Y:S02]  /*2f60*/  UIADD3 UR22, UR10, 0x80, URZ ;  /* 0x000000800a167890 */ /* 0x000fe4000fffe03f */
[----:B------:R-:W-:Y:S01]  /*2f70*/  UIADD3 UR26, UR10, 0x100, URZ ;  /* 0x000001000a1a7890 */ /* 0x000fe2000fffe03f */
[----:B------:R-:W-:Y:S02]  /*2f80*/  UMOV UR27, 0xc0000010 ;  /* 0xc0000010001b7882 */ /* 0x000fe40000000000 */
[----:B------:R-:W-:Y:S01]  /*2f90*/  HGMMA.64x64x16.F32.BF16 R24, gdesc[UR8], RZ, !UPT, gsb0 ;  /* 0x00e00000081879f0 */ /* 0x000fe2000c0018ff */
[----:B------:R-:W-:Y:S01]  /*2fa0*/  UIADD3 UR14, UR10, 0x180, URZ ;  /* 0x000001800a0e7890 */ /* 0x000fe2000fffe03f */
[----:B------:R-:W-:Y:S01]  /*2fb0*/  UMOV UR15, 0xc0000010 ;  /* 0xc0000010000f7882 */ /* 0x000fe20000000000 */
[----:B------:R-:W-:Y:S01]  /*2fc0*/  UIADD3 UR18, UR10, 0x200, URZ ;  /* 0x000002000a127890 */ /* 0x000fe2000fffe03f */
[----:B------:R-:W-:Y:S01]  /*2fd0*/  UMOV UR19, 0xc0000010 ;  /* 0xc000001000137882 */ /* 0x000fe20000000000 */
[----:B------:R-:W-:-:S04]  /*2fe0*/  UIADD3 UR7, UR7, 0x1, URZ ;  /* 0x0000000107077890 */ /* 0x000fc8000fffe03f */
[----:B------:R-:W-:-:S04]  /*2ff0*/  UISETP.NE.AND UP0, UPT, UR7, 0x5, UPT ;  /* 0x000000050700788c */ /* 0x000fc8000bf05270 */
[----:B------:R-:W-:Y:S02]  /*3000*/  USEL UR10, URZ, 0x1, UP0 ;  /* 0x000000013f0a7887 */ /* 0x000fe40008000000 */
[----:B------:R-:W-:-:S04]  /*3010*/  USEL UR7, UR7, URZ, UP0 ;  /* 0x0000003f07077287 */ /* 0x000fc80008000000 */
[----:B-1----:R-:W-:Y:S01]  /*3020*/  LOP3.LUT R3, R11, UR10, RZ, 0x3c, !PT ;  /* 0x0000000a0b037c12 */ /* 0x002fe2000f8e3cff */
        /* <DEDUP_REMOVED lines=13> */
[----:B------:R-:W-:Y:S05]  /*3100*/  @!P0 BRA `(.L_x_26) ;  /* 0x0000000000048947 */ /* 0x000fea0003800000 */
[----:B------:R-:W-:Y:S01]  /*3110*/  BPT.TRAP 0x1 ;  /* 0x000000040000795c */ /* 0x000fe20000300000 */
.L_x_26:
[----:B------:R-:W-:Y:S01]  /*3120*/  FMNMX R4, R24, R13, !PT ;  /* 0x0000000d18047209 */ /* 0x000fe20007800000 */
[----:B------:R-:W-:-:S03]  /*3130*/  ULEA UR10, UR7, UR36, 0x3 ;  /* 0x00000024070a7291 */ /* 0x000fc6000f8e183f */
[----:B------:R-:W-:-:S04]  /*3140*/  FMNMX R7, R25, R4, !PT ;  /* 0x0000000419077209 */ /* 0x000fc80007800000 */
        /* <DEDUP_REMOVED lines=13> */
[----:B------:R-:W-:-:S05]  /*3220*/  FMNMX R7, R53, R4, !PT ;  /* 0x0000000435077209 */ /* 0x000fca0007800000 */
[----:B------:R-:W1:Y:S02]  /*3230*/  SHFL.BFLY PT, R4, R7, 0x1, 0x1f ;  /* 0x0c201f0007047f89 */ /* 0x000e6400000e0000 */
[----:B-1----:R-:W-:Y:S02]  /*3240*/  FMNMX R10, R7, R4, !PT ;  /* 0x00000004070a7209 */ /* 0x002fe40007800000 */
[----:B------:R-:W-:-:S03]  /*3250*/  FMNMX R4, R26, R15, !PT ;  /* 0x0000000f1a047209 */ /* 0x000fc60007800000 */
[----:B------:R-:W1:Y:S01]  /*3260*/  SHFL.BFLY PT, R11, R10, 0x2, 0x1f ;  /* 0x0c401f000a0b7f89 */ /* 0x000e6200000e0000 */
[----:B------:R-:W-:-:S04]  /*3270*/  FMNMX R17, R27, R4, !PT ;  /* 0x000000041b117209 */ /* 0x000fc80007800000 */
[----:B------:R-:W-:-:S04]  /*3280*/  FMNMX R4, R30, R17, !PT ;  /* 0x000000111e047209 */ /* 0x000fc80007800000 */
[----:B------:R-:W-:-:S04]  /*3290*/  FMNMX R17, R31, R4, !PT ;  /* 0x000000041f117209 */ /* 0x000fc80007800000 */
[----:B------:R-:W-:Y:S02]  /*32a0*/  FMNMX R12, R34, R17, !PT ;  /* 0x00000011220c7209 */ /* 0x000fe40007800000 */
[----:B-1----:R-:W-:Y:S02]  /*32b0*/  FMNMX R4, R10, R11, !PT ;  /* 0x0000000b0a047209 */ /* 0x002fe40007800000 */
[----:B------:R-:W-:Y:S02]  /*32c0*/  FMNMX R11, R35, R12, !PT ;  /* 0x0000000c230b7209 */ /* 0x000fe40007800000 */
[----:B------:R-:W-:Y:S02]  /*32d0*/  FSETP.NEU.AND P2, PT, R4, -INF , PT ;  /* 0xff8000000400780b */ /* 0x000fe40003f4d000 */
[----:B------:R-:W-:Y:S02]  /*32e0*/  FMNMX R14, R38, R11, !PT ;  /* 0x0000000b260e7209 */ /* 0x000fe40007800000 */
[----:B------:R-:W-:-:S02]  /*32f0*/  FSEL R12, R4, RZ, P2 ;  /* 0x000000ff040c7208 */ /* 0x000fc40001000000 */
[----:B------:R-:W-:-:S03]  /*3300*/  FMNMX R7, R39, R14, !PT ;  /* 0x0000000e27077209 */ /* 0x000fc60007800000 */
[----:B------:R-:W-:Y:S01]  /*3310*/  FMUL R10, R12, UR29 ;  /* 0x0000001d0c0a7c20 */ /* 0x000fe20008400000 */
[----:B------:R-:W-:Y:S01]  /*3320*/  FMNMX R14, R42, R7, !PT ;  /* 0x000000072a0e7209 */ /* 0x000fe20007800000 */
[----:B------:R-:W-:Y:S02]  /*3330*/  FADD R12, -R12, R13 ;  /* 0x0000000d0c0c7221 */ /* 0x000fe40000000100 */
[--C-:B------:R-:W-:Y:S01]  /*3340*/  FFMA R24, R24, UR29, -R10.reuse ;  /* 0x0000001d18187c23 */ /* 0x100fe2000800080a */
[--C-:B------:R-:W-:Y:S01]  /*3350*/  FFMA R25, R25, UR29, -R10.reuse ;  /* 0x0000001d19197c23 */ /* 0x100fe2000800080a */
[----:B------:R-:W-:Y:S01]  /*3360*/  FMNMX R7, R43, R14, !PT ;  /* 0x0000000e2b077209 */ /* 0x000fe20007800000 */
[--C-:B------:R-:W-:Y:S01]  /*3370*/  FFMA R29, R29, UR29, -R10.reuse ;  /* 0x0000001d1d1d7c23 */ /* 0x100fe2000800080a */
[--C-:B------:R-:W-:Y:S01]  /*3380*/  FFMA R32, R32, UR29, -R10.reuse ;  /* 0x0000001d20207c23 */ /* 0x100fe2000800080a */
[----:B------:R-:W-:Y:S01]  /*3390*/  FSETP.GEU.AND P5, PT, R24, -126, PT ;  /* 0xc2fc00001800780b */ /* 0x000fe20003fae000 */
        /* <DEDUP_REMOVED lines=12> */
[----:B------:R-:W-:Y:S01]  /*3460*/  @!P5 FMUL R24, R24, 0.5 ;  /* 0x3f0000001818d820 */ /* 0x000fe20000400000 */
[----:B------:R-:W-:Y:S01]  /*3470*/  FSETP.GEU.AND P2, PT, R28, -126, PT ;  /* 0xc2fc00001c00780b */ /* 0x000fe20003f4e000 */
[----:B------:R-:W-:Y:S01]  /*3480*/  @!P3 FMUL R25, R25, 0.5 ;  /* 0x3f0000001919b820 */ /* 0x000fe20000400000 */
[----:B------:R-:W-:Y:S01]  /*3490*/  FMNMX R7, R51, R14, !PT ;  /* 0x0000000e33077209 */ /* 0x000fe20007800000 */
[--C-:B------:R-:W-:Y:S01]  /*34a0*/  FFMA R44, R44, UR29, -R10.reuse ;  /* 0x0000001d2c2c7c23 */ /* 0x100fe2000800080a */
[--C-:B------:R-:W-:Y:S01]  /*34b0*/  FFMA R45, R45, UR29, -R10.reuse ;  /* 0x0000001d2d2d7c23 */ /* 0x100fe2000800080a */
[----:B------:R-:W1:Y:S01]  /*34c0*/  MUFU.EX2 R24, R24 ;  /* 0x0000001800187308 */ /* 0x000e620000000800 */
[----:B------:R-:W-:Y:S01]  /*34d0*/  FMNMX R14, R54, R7, !PT ;  /* 0x00000007360e7209 */ /* 0x000fe20007800000 */
[----:B------:R-:W-:Y:S01]  /*34e0*/  @!P4 FMUL R29, R29, 0.5 ;  /* 0x3f0000001d1dc820 */ /* 0x000fe20000400000 */
[--C-:B------:R-:W-:Y:S01]  /*34f0*/  FFMA R49, R49, UR29, -R10.reuse ;  /* 0x0000001d31317c23 */ /* 0x100fe2000800080a */
[----:B------:R-:W-:Y:S01]  /*3500*/  @!P6 FMUL R32, R32, 0.5 ;  /* 0x3f0000002020e820 */ /* 0x000fe20000400000 */
[----:B------:R-:W-:Y:S01]  /*3510*/  FMNMX R14, R55, R14, !PT ;  /* 0x0000000e370e7209 */ /* 0x000fe20007800000 */
[--C-:B------:R-:W-:Y:S01]  /*3520*/  FFMA R48, R48, UR29, -R10.reuse ;  /* 0x0000001d30307c23 */ /* 0x100fe2000800080a */
[--C-:B------:R-:W-:Y:S01]  /*3530*/  FFMA R53, R53, UR29, -R10.reuse ;  /* 0x0000001d35357c23 */ /* 0x100fe2000800080a */
[----:B------:R-:W2:Y:S01]  /*3540*/  MUFU.EX2 R25, R25 ;  /* 0x0000001900197308 */ /* 0x000ea20000000800 */
[----:B------:R-:W-:Y:S01]  /*3550*/  @!P2 FMUL R28, R28, 0.5 ;  /* 0x3f0000001c1ca820 */ /* 0x000fe20000400000 */
[----:B------:R-:W3:Y:S01]  /*3560*/  SHFL.BFLY PT, R7, R14, 0x1, 0x1f ;  /* 0x0c201f000e077f89 */ /* 0x000ee200000e0000 */
[----:B------:R-:W-:Y:S01]  /*3570*/  FFMA R52, R52, UR29, -R10 ;  /* 0x0000001d34347c23 */ /* 0x000fe2000800080a */
[----:B------:R-:W-:-:S04]  /*3580*/  FMUL R12, R12, UR29 ;  /* 0x0000001d0c0c7c20 */ /* 0x000fc80008400000 */
[----:B------:R-:W4:Y:S01]  /*3590*/  MUFU.EX2 R29, R29 ;  /* 0x0000001d001d7308 */ /* 0x000f220000000800 */
[----:B-1----:R-:W-:Y:S01]  /*35a0*/  @!P5 FMUL R24, R24, R24 ;  /* 0x000000181818d220 */ /* 0x002fe20000400000 */
[----:B------:R-:W-:-:S06]  /*35b0*/  FSETP.GEU.AND P5, PT, R33, -126, PT ;  /* 0xc2fc00002100780b */ /* 0x000fcc0003fae000 */
[----:B------:R-:W1:Y:S01]  /*35c0*/  MUFU.EX2 R32, R32 ;  /* 0x0000002000207308 */ /* 0x000e620000000800 */
[----:B--2---:R-:W-:Y:S01]  /*35d0*/  @!P3 FMUL R25, R25, R25 ;  /* 0x000000191919b220 */ /* 0x004fe20000400000 */
[----:B------:R-:W-:-:S05]  /*35e0*/  FSETP.GEU.AND P3, PT, R36, -126, PT ;  /* 0xc2fc00002400780b */ /* 0x000fca0003f6e000 */
[----:B------:R-:W-:Y:S01]  /*35f0*/  @!P5 FMUL R33, R33, 0.5 ;  /* 0x3f0000002121d820 */ /* 0x000fe20000400000 */
[----:B------:R-:W2:Y:S01]  /*3600*/  MUFU.EX2 R28, R28 ;  /* 0x0000001c001c7308 */ /* 0x000ea20000000800 */
[----:B----4-:R-:W-:Y:S01]  /*3610*/  @!P4 FMUL R29, R29, R29 ;  /* 0x0000001d1d1dc220 */ /* 0x010fe20000400000 */
[----:B------:R-:W-:Y:S02]  /*3620*/  FSETP.GEU.AND P4, PT, R40, -126, PT ;  /* 0xc2fc00002800780b */ /* 0x000fe40003f8e000 */
[----:B---3--:R-:W-:-:S03]  /*3630*/  FMNMX R7, R14, R7, !PT ;  /* 0x000000070e077209 */ /* 0x008fc60007800000 */
[----:B------:R-:W-:Y:S01]  /*3640*/  @!P3 FMUL R36, R36, 0.5 ;  /* 0x3f0000002424b820 */ /* 0x000fe20000400000 */
[----:B------:R-:W3:Y:S01]  /*3650*/  MUFU.EX2 R33, R33 ;  /* 0x0000002100217308 */ /* 0x000ee20000000800 */
[----:B-1----:R-:W-:Y:S01]  /*3660*/  @!P6 FMUL R32, R32, R32 ;  /* 0x000000202020e220 */ /* 0x002fe20000400000 */
[----:B------:R-:W-:Y:S01]  /*3670*/  FSETP.GEU.AND P6, PT, R41, -126, PT ;  /* 0xc2fc00002900780b */ /* 0x000fe20003fce000 */
[----:B------:R-:W1:Y:S04]  /*3680*/  SHFL.BFLY PT, R16, R7, 0x2, 0x1f ;  /* 0x0c401f0007107f89 */ /* 0x000e6800000e0000 */
[----:B------:R-:W-:Y:S01]  /*3690*/  @!P4 FMUL R40, R40, 0.5 ;  /* 0x3f0000002828c820 */ /* 0x000fe20000400000 */
[----:B------:R-:W4:Y:S01]  /*36a0*/  MUFU.EX2 R36, R36 ;  /* 0x0000002400247308 */ /* 0x000f220000000800 */
        /* <DEDUP_REMOVED lines=8> */
[----:B----4-:R-:W-:Y:S01]  /*3730*/  @!P3 FMUL R36, R36, R36 ;  /* 0x000000242424b220 */ /* 0x010fe20000400000 */
[----:B------:R-:W-:Y:S02]  /*3740*/  FSETP.GEU.AND P3, PT, R45, -126, PT ;  /* 0xc2fc00002d00780b */ /* 0x000fe40003f6e000 */
[----:B-1----:R-:W-:-:S03]  /*3750*/  FMNMX R7, R7, R16, !PT ;  /* 0x0000001007077209 */ /* 0x002fc60007800000 */
[----:B------:R-:W-:Y:S01]  /*3760*/  @!P5 FMUL R44, R44, 0.5 ;  /* 0x3f0000002c2cd820 */ /* 0x000fe20000400000 */
[----:B------:R-:W1:Y:S01]  /*3770*/  MUFU.EX2 R37, R37 ;  /* 0x0000002500257308 */ /* 0x000e620000000800 */
[----:B--2---:R-:W-:Y:S01]  /*3780*/  @!P4 FMUL R11, R11, R11 ;  /* 0x0000000b0b0bc220 */ /* 0x004fe20000400000 */
[----:B------:R-:W-:-:S05]  /*3790*/  FSETP.GEU.AND P4, PT, R49, -126, PT ;  /* 0xc2fc00003100780b */ /* 0x000fca0003f8e000 */
[----:B------:R-:W-:Y:S01]  /*37a0*/  @!P3 FMUL R45, R45, 0.5 ;  /* 0x3f0000002d2db820 */ /* 0x000fe20000400000 */
[----:B------:R-:W2:Y:S01]  /*37b0*/  MUFU.EX2 R17, R44 ;  /* 0x0000002c00117308 */ /* 0x000ea20000000800 */
[----:B---3--:R-:W-:Y:S01]  /*37c0*/  @!P6 FMUL R14, R14, R14 ;  /* 0x0000000e0e0ee220 */ /* 0x008fe20000400000 */
[----:B------:R-:W-:-:S03]  /*37d0*/  FSETP.NEU.AND P6, PT, R7, -INF , PT ;  /* 0xff8000000700780b */ /* 0x000fc60003fcd000 */
[----:B------:R-:W-:Y:S01]  /*37e0*/  FADD R13, R25, R14 ;  /* 0x0000000e190d7221 */ /* 0x000fe20000000000 */
[----:B------:R-:W-:Y:S01]  /*37f0*/  FSEL R20, R7, RZ, P6 ;  /* 0x000000ff07147208 */ /* 0x000fe20003000000 */
[----:B------:R-:W-:Y:S01]  /*3800*/  @!P4 FMUL R49, R49, 0.5 ;  /* 0x3f0000003131c820 */ /* 0x000fe20000400000 */
[----:B------:R-:W3:Y:S01]  /*3810*/  MUFU.EX2 R16, R45 ;  /* 0x0000002d00107308 */ /* 0x000ee20000000800 */
[----:B-1----:R-:W-:Y:S01]  /*3820*/  @!P2 FMUL R37, R37, R37 ;  /* 0x000000252525a220 */ /* 0x002fe20000400000 */
[----:B------:R-:W-:Y:S01]  /*3830*/  FSETP.GEU.AND P2, PT, R48, -126, PT ;  /* 0xc2fc00003000780b */ /* 0x000fe20003f4e000 */
[----:B------:R-:W-:Y:S01]  /*3840*/  FMUL R22, R20, UR29 ;  /* 0x0000001d14167c20 */ /* 0x000fe20008400000 */
[----:B------:R-:W-:Y:S01]  /*3850*/  FSETP.GEU.AND P6, PT, R52, -126, PT ;  /* 0xc2fc00003400780b */ /* 0x000fe20003fce000 */
[----:B------:R-:W-:Y:S01]  /*3860*/  FADD R20, -R20, R15 ;  /* 0x0000000f14147221 */ /* 0x000fe20000000100 */
[----:B------:R-:W-:Y:S01]  /*3870*/  FADD R15, R24, R11 ;  /* 0x0000000b180f7221 */ /* 0x000fe20000000000 */
[--C-:B------:R-:W-:Y:S01]  /*3880*/  FFMA R26, R26, UR29, -R22.reuse ;  /* 0x0000001d1a1a7c23 */ /* 0x100fe20008000816 */
[----:B------:R-:W1:Y:S01]  /*3890*/  MUFU.EX2 R10, R49 ;  /* 0x00000031000a7308 */ /* 0x000e620000000800 */
[----:B--2---:R-:W-:Y:S01]  /*38a0*/  @!P5 FMUL R17, R17, R17 ;  /* 0x000000111111d220 */ /* 0x004fe20000400000 */
[----:B------:R-:W-:Y:S01]  /*38b0*/  FSETP.GEU.AND P5, PT, R53, -126, PT ;  /* 0xc2fc00003500780b */ /* 0x000fe20003fae000 */
[--C-:B------:R-:W-:Y:S01]  /*38c0*/  FFMA R30, R30, UR29, -R22.reuse ;  /* 0x0000001d1e1e7c23 */ /* 0x100fe20008000816 */
[--C-:B------:R-:W-:Y:S01]  /*38d0*/  FFMA R27, R27, UR29, -R22.reuse ;  /* 0x0000001d1b1b7c23 */ /* 0x100fe20008000816 */
[--C-:B------:R-:W-:Y:S01]  /*38e0*/  FFMA R41, R34, UR29, -R22.reuse ;  /* 0x0000001d22297c23 */ /* 0x100fe20008000816 */
[--C-:B------:R-:W-:Y:S01]  /*38f0*/  FFMA R23, R31, UR29, -R22.reuse ;  /* 0x0000001d1f177c23 */ /* 0x100fe20008000816 */
[----:B------:R-:W-:Y:S01]  /*3900*/  @!P2 FMUL R48, R48, 0.5 ;  /* 0x3f0000003030a820 */ /* 0x000fe20000400000 */
[--C-:B------:R-:W-:Y:S01]  /*3910*/  FFMA R44, R43, UR29, -R22.reuse ;  /* 0x0000001d2b2c7c23 */ /* 0x100fe20008000816 */
[----:B---3--:R-:W-:Y:S01]  /*3920*/  @!P3 FMUL R16, R16, R16 ;  /* 0x000000101010b220 */ /* 0x008fe20000400000 */
[----:B------:R-:W-:Y:S01]  /*3930*/  FSETP.GEU.AND P3, PT, R26, -126, PT ;  /* 0xc2fc00001a00780b */ /* 0x000fe20003f6e000 */
[----:B------:R-:W2:Y:S01]  /*3940*/  MUFU.EX2 R19, R48 ;  /* 0x0000003000137308 */ /* 0x000ea20000000800 */
[----:B------:R-:W-:Y:S01]  /*3950*/  @!P6 FMUL R52, R52, 0.5 ;  /* 0x3f0000003434e820 */ /* 0x000fe20000400000 */
[--C-:B------:R-:W-:Y:S01]  /*3960*/  FFMA R46, R46, UR29, -R22.reuse ;  /* 0x0000001d2e2e7c23 */ /* 0x100fe20008000816 */
[--C-:B------:R-:W-:Y:S01]  /*3970*/  FFMA R50, R50, UR29, -R22.reuse ;  /* 0x0000001d32327c23 */ /* 0x100fe20008000816 */
[----:B------:R-:W-:Y:S01]  /*3980*/  @!P5 FMUL R53, R53, 0.5 ;  /* 0x3f0000003535d820 */ /* 0x000fe20000400000 */
[--C-:B------:R-:W-:Y:S01]  /*3990*/  FFMA R47, R47, UR29, -R22.reuse ;  /* 0x0000001d2f2f7c23 */ /* 0x100fe20008000816 */
[----:B-1----:R-:W-:Y:S01]  /*39a0*/  @!P4 FMUL R10, R10, R10 ;  /* 0x0000000a0a0ac220 */ /* 0x002fe20000400000 */
[----:B------:R-:W-:Y:S01]  /*39b0*/  FSETP.GEU.AND P4, PT, R30, -126, PT ;  /* 0xc2fc00001e00780b */ /* 0x000fe20003f8e000 */
[----:B------:R-:W1:Y:S01]  /*39c0*/  MUFU.EX2 R18, R53 ;  /* 0x0000003500127308 */ /* 0x000e620000000800 */
[--C-:B------:R-:W-:Y:S01]  /*39d0*/  FFMA R51, R51, UR29, -R22.reuse ;  /* 0x0000001d33337c23 */ /* 0x100fe20008000816 */
[--C-:B------:R-:W-:Y:S01]  /*39e0*/  FFMA R54, R54, UR29, -R22.reuse ;  /* 0x0000001d36367c23 */ /* 0x100fe20008000816 */
[----:B------:R-:W-:Y:S01]  /*39f0*/  FFMA R55, R55, UR29, -R22 ;  /* 0x0000001d37377c23 */ /* 0x000fe20008000816 */
[----:B------:R-:W-:Y:S01]  /*3a00*/  @!P3 FMUL R26, R26, 0.5 ;  /* 0x3f0000001a1ab820 */ /* 0x000fe20000400000 */
[----:B------:R-:W-:-:S03]  /*3a10*/  F2FP.BF16.F32.PACK_AB R24, R25, R24 ;  /* 0x000000181918723e */ /* 0x000fc600000010ff */
[----:B------:R-:W3:Y:S01]  /*3a20*/  MUFU.EX2 R21, R52 ;  /* 0x0000003400157308 */ /* 0x000ee20000000800 */
[----:B--2---:R-:W-:Y:S01]  /*3a30*/  @!P2 FMUL R19, R19, R19 ;  /* 0x000000131313a220 */ /* 0x004fe20000400000 */
[----:B------:R-:W-:Y:S02]  /*3a40*/  FSETP.GEU.AND P2, PT, R27, -126, PT ;  /* 0xc2fc00001b00780b */ /* 0x000fe40003f4e000 */
[----:B------:R-:W-:-:S04]  /*3a50*/  @!P4 FMUL R30, R30, 0.5 ;  /* 0x3f0000001e1ec820 */ /* 0x000fc80000400000 */
[----:B------:R2:W4:Y:S01]  /*3a60*/  MUFU.EX2 R40, R26 ;  /* 0x0000001a00287308 */ /* 0x0005220000000800 */
[----:B-1----:R-:W-:Y:S01]  /*3a70*/  @!P5 FMUL R18, R18, R18 ;  /* 0x000000121212d220 */ /* 0x002fe20000400000 */
[----:B------:R-:W-:-:S05]  /*3a80*/  FSETP.GEU.AND P5, PT, R41, -126, PT ;  /* 0xc2fc00002900780b */ /* 0x000fca0003fae000 */
[----:B------:R-:W-:Y:S01]  /*3a90*/  @!P2 FMUL R27, R27, 0.5 ;  /* 0x3f0000001b1ba820 */ /* 0x000fe20000400000 */
[----:B------:R1:W5:Y:S01]  /*3aa0*/  MUFU.EX2 R34, R30 ;  /* 0x0000001e00227308 */ /* 0x0003620000000800 */
[----:B--2---:R-:W-:Y:S01]  /*3ab0*/  FFMA R26, R35, UR29, -R22 ;  /* 0x0000001d231a7c23 */ /* 0x004fe20008000816 */
[----:B---3--:R-:W-:Y:S01]  /*3ac0*/  @!P6 FMUL R21, R21, R21 ;  /* 0x000000151515e220 */ /* 0x008fe20000400000 */
[----:B------:R-:W-:-:S04]  /*3ad0*/  FSETP.GEU.AND P6, PT, R23, -126, PT ;  /* 0xc2fc00001700780b */ /* 0x000fc80003fce000 */
[----:B------:R-:W-:Y:S01]  /*3ae0*/  @!P5 FMUL R41, R41, 0.5 ;  /* 0x3f0000002929d820 */ /* 0x000fe20000400000 */
[----:B------:R2:W3:Y:S01]  /*3af0*/  MUFU.EX2 R31, R27 ;  /* 0x0000001b001f7308 */ /* 0x0004e20000000800 */
[----:B----4-:R-:W-:Y:S01]  /*3b00*/  @!P3 FMUL R40, R40, R40 ;  /* 0x000000282828b220 */ /* 0x010fe20000400000 */
[----:B------:R-:W-:Y:S01]  /*3b10*/  FSETP.GEU.AND P3, PT, R26, -126, PT ;  /* 0xc2fc00001a00780b */ /* 0x000fe20003f6e000 */
[----:B-1----:R-:W-:-:S05]  /*3b20*/  FFMA R30, R39, UR29, -R22 ;  /* 0x0000001d271e7c23 */ /* 0x002fca0008000816 */
[----:B------:R-:W-:Y:S01]  /*3b30*/  @!P6 FMUL R23, R23, 0.5 ;  /* 0x3f0000001717e820 */ /* 0x000fe20000400000 */
[----:B------:R-:W1:Y:S01]  /*3b40*/  MUFU.EX2 R41, R41 ;  /* 0x0000002900297308 */ /* 0x000e620000000800 */
[----:B-----5:R-:W-:Y:S01]  /*3b50*/  @!P4 FMUL R34, R34, R34 ;  /* 0x000000222222c220 */ /* 0x020fe20000400000 */
[----:B--2---:R-:W-:Y:S01]  /*3b60*/  FFMA R27, R38, UR29, -R22 ;  /* 0x0000001d261b7c23 */ /* 0x004fe20008000816 */
[----:B------:R-:W-:-:S03]  /*3b70*/  FSETP.GEU.AND P4, PT, R30, -126, PT ;  /* 0xc2fc00001e00780b */ /* 0x000fc60003f8e000 */
[----:B------:R-:W-:Y:S02]  /*3b80*/  @!P3 FMUL R26, R26, 0.5 ;  /* 0x3f0000001a1ab820 */ /* 0x000fe40000400000 */
[----:B------:R2:W4:Y:S01]  /*3b90*/  MUFU.EX2 R35, R23 ;  /* 0x0000001700237308 */ /* 0x0005220000000800 */
[----:B---3--:R-:W-:Y:S01]  /*3ba0*/  @!P2 FMUL R31, R31, R31 ;  /* 0x0000001f1f1fa220 */ /* 0x008fe20000400000 */
[----:B------:R-:W-:-:S04]  /*3bb0*/  FSETP.GEU.AND P2, PT, R27, -126, PT ;  /* 0xc2fc00001b00780b */ /* 0x000fc80003f4e000 */
[----:B------:R-:W-:Y:S02]  /*3bc0*/  F2FP.BF16.F32.PACK_AB R25, R31, R40 ;  /* 0x000000281f19723e */ /* 0x000fe400000010ff */
[----:B------:R3:W5:Y:S01]  /*3bd0*/  MUFU.EX2 R38, R26 ;  /* 0x0000001a00267308 */ /* 0x0007620000000800 */
[----:B------:R-:W-:Y:S01]  /*3be0*/  @!P4 FMUL R30, R30, 0.5 ;  /* 0x3f0000001e1ec820 */ /* 0x000fe20000400000 */
[----:B--2---:R-:W-:Y:S01]  /*3bf0*/  FFMA R23, R42, UR29, -R22 ;  /* 0x0000001d2a177c23 */ /* 0x004fe20008000816 */
[----:B-1----:R-:W-:Y:S01]  /*3c00*/  @!P5 FMUL R41, R41, R41 ;  /* 0x000000292929d220 */ /* 0x002fe20000400000 */
[----:B------:R-:W-:Y:S01]  /*3c10*/  FSETP.GEU.AND P5, PT, R44, -126, PT ;  /* 0xc2fc00002c00780b */ /* 0x000fe20003fae000 */
[----:B------:R-:W-:Y:S02]  /*3c20*/  FADD R22, R29, R16 ;  /* 0x000000101d167221 */ /* 0x000fe40000000000 */
[----:B------:R-:W-:Y:S01]  /*3c30*/  @!P2 FMUL R27, R27, 0.5 ;  /* 0x3f0000001b1ba820 */ /* 0x000fe20000400000 */
[----:B------:R-:W1:Y:S01]  /*3c40*/  MUFU.EX2 R42, R30 ;  /* 0x0000001e002a7308 */ /* 0x000e620000000800 */
[----:B----4-:R-:W-:Y:S01]  /*3c50*/  @!P6 FMUL R35, R35, R35 ;  /* 0x000000232323e220 */ /* 0x010fe20000400000 */
[----:B------:R-:W-:Y:S01]  /*3c60*/  FSETP.GEU.AND P6, PT, R23, -126, PT ;  /* 0xc2fc00001700780b */ /* 0x000fe20003fce000 */
[----:B---3--:R-:W-:Y:S01]  /*3c70*/  FADD R26, R32, R19 ;  /* 0x00000013201a7221 */ /* 0x008fe20000000000 */
[----:B------:R-:W-:-:S03]  /*3c80*/  F2FP.BF16.F32.PACK_AB R32, R33, R32 ;  /* 0x000000202120723e */ /* 0x000fc600000010ff */
[----:B------:R-:W-:Y:S01]  /*3c90*/  FADD R15, R15, R26 ;  /* 0x0000001a0f0f7221 */ /* 0x000fe20000000000 */
[----:B------:R2:W3:Y:S01]  /*3ca0*/  MUFU.EX2 R39, R27 ;  /* 0x0000001b00277308 */ /* 0x0004e20000000800 */
[----:B-----5:R-:W-:Y:S01]  /*3cb0*/  @!P3 FMUL R38, R38, R38 ;  /* 0x000000262626b220 */ /* 0x020fe20000400000 */
[----:B------:R-:W-:Y:S01]  /*3cc0*/  FSETP.GEU.AND P3, PT, R46, -126, PT ;  /* 0xc2fc00002e00780b */ /* 0x000fe20003f6e000 */
[----:B------:R-:W-:-:S04]  /*3cd0*/  @!P5 FMUL R44, R44, 0.5 ;  /* 0x3f0000002c2cd820 */ /* 0x000fc80000400000 */
[----:B------:R-:W-:Y:S01]  /*3ce0*/  @!P6 FMUL R23, R23, 0.5 ;  /* 0x3f0000001717e820 */ /* 0x000fe20000400000 */
[----:B-1----:R-:W-:Y:S01]  /*3cf0*/  @!P4 FMUL R42, R42, R42 ;  /* 0x0000002a2a2ac220 */ /* 0x002fe20000400000 */
[----:B------:R-:W-:Y:S02]  /*3d00*/  FSETP.GEU.AND P4, PT, R50, -126, PT ;  /* 0xc2fc00003200780b */ /* 0x000fe40003f8e000 */
[----:B------:R1:W4:Y:S01]  /*3d10*/  MUFU.EX2 R43, R23 ;  /* 0x00000017002b7308 */ /* 0x0003220000000800 */
[----:B--2---:R-:W-:-:S03]  /*3d20*/  FADD R27, R37, R18 ;  /* 0x00000012251b7221 */ /* 0x004fc60000000000 */
[----:B------:R-:W-:Y:S01]  /*3d30*/  @!P3 FMUL R46, R46, 0.5 ;  /* 0x3f0000002e2eb820 */ /* 0x000fe20000400000 */
[----:B------:R-:W-:Y:S01]  /*3d40*/  FADD R27, R22, R27 ;  /* 0x0000001b161b7221 */ /* 0x000fe20000000000 */
[----:B---3--:R-:W-:Y:S01]  /*3d50*/  @!P2 FMUL R39, R39, R39 ;  /* 0x000000272727a220 */ /* 0x008fe20000400000 */
[----:B------:R-:W-:Y:S01]  /*3d60*/  FSETP.GEU.AND P2, PT, R47, -126, PT ;  /* 0xc2fc00002f00780b */ /* 0x000fe20003f4e000 */
[----:B------:R-:W2:Y:S01]  /*3d70*/  MUFU.EX2 R44, R44 ;  /* 0x0000002c002c7308 */ /* 0x000ea20000000800 */
[----:B-1----:R-:W-:Y:S02]  /*3d80*/  FADD R23, R36, R21 ;  /* 0x0000001524177221 */ /* 0x002fe40000000000 */
[----:B------:R-:W-:-:S05]  /*3d90*/  @!P4 FMUL R50, R50, 0.5 ;  /* 0x3f0000003232c820 */ /* 0x000fca0000400000 */
[----:B------:R1:W3:Y:S01]  /*3da0*/  MUFU.EX2 R45, R46 ;  /* 0x0000002e002d7308 */ /* 0x0002e20000000800 */
[----:B----4-:R-:W-:Y:S01]  /*3db0*/  @!P6 FMUL R43, R43, R43 ;  /* 0x0000002b2b2be220 */ /* 0x010fe20000400000 */
[----:B------:R-:W-:Y:S02]  /*3dc0*/  FSETP.GEU.AND P6, PT, R51, -126, PT ;  /* 0xc2fc00003300780b */ /* 0x000fe40003fce000 */
[----:B------:R-:W-:-:S04]  /*3dd0*/  @!P2 FMUL R47, R47, 0.5 ;  /* 0x3f0000002f2fa820 */ /* 0x000fc80000400000 */
[----:B------:R-:W4:Y:S01]  /*3de0*/  MUFU.EX2 R50, R50 ;  /* 0x0000003200327308 */ /* 0x000f220000000800 */
[----:B--2---:R-:W-:Y:S01]  /*3df0*/  @!P5 FMUL R44, R44, R44 ;  /* 0x0000002c2c2cd220 */ /* 0x004fe20000400000 */
[----:B------:R-:W-:Y:S01]  /*3e00*/  FSETP.GEU.AND P5, PT, R54, -126, PT ;  /* 0xc2fc00003600780b */ /* 0x000fe20003fae000 */
[----:B-1----:R-:W-:Y:S01]  /*3e10*/  FMUL R46, R20, UR29 ;  /* 0x0000001d142e7c20 */ /* 0x002fe20008400000 */
[----:B------:R-:W-:Y:S01]  /*3e20*/  FADD R20, R33, R10 ;  /* 0x0000000a21147221 */ /* 0x000fe20000000000 */
[----:B------:R-:W-:Y:S01]  /*3e30*/  FADD R22, R31, R44 ;  /* 0x0000002c1f167221 */ /* 0x000fe20000000000 */
[----:B------:R-:W-:Y:S01]  /*3e40*/  F2FP.BF16.F32.PACK_AB R33, R38, R41 ;  /* 0x000000292621723e */ /* 0x000fe200000010ff */
[----:B------:R-:W-:Y:S01]  /*3e50*/  @!P6 FMUL R51, R51, 0.5 ;  /* 0x3f0000003333e820 */ /* 0x000fe20000400000 */
[----:B------:R-:W1:Y:S01]  /*3e60*/  MUFU.EX2 R48, R47 ;  /* 0x0000002f00307308 */ /* 0x000e620000000800 */
[----:B---3--:R-:W-:Y:S01]  /*3e70*/  @!P3 FMUL R45, R45, R45 ;  /* 0x0000002d2d2db220 */ /* 0x008fe20000400000 */
[----:B------:R-:W-:Y:S01]  /*3e80*/  FSETP.GEU.AND P3, PT, R55, -126, PT ;  /* 0xc2fc00003700780b */ /* 0x000fe20003f6e000 */
[----:B------:R-:W-:Y:S01]  /*3e90*/  FADD R30, R13, R20 ;  /* 0x000000140d1e7221 */ /* 0x000fe20000000000 */
[----:B------:R-:W-:Y:S01]  /*3ea0*/  FADD R20, R28, R17 ;  /* 0x000000111c147221 */ /* 0x000fe20000000000 */
[----:B------:R-:W-:-:S02]  /*3eb0*/  FADD R26, R34, R45 ;  /* 0x0000002d221a7221 */ /* 0x000fc40000000000 */
[----:B------:R-:W-:Y:S01]  /*3ec0*/  @!P5 FMUL R54, R54, 0.5 ;  /* 0x3f0000003636d820 */ /* 0x000fe20000400000 */
[----:B------:R-:W2:Y:S01]  /*3ed0*/  MUFU.EX2 R51, R51 ;  /* 0x0000003300337308 */ /* 0x000ea20000000800 */
[----:B----4-:R-:W-:Y:S01]  /*3ee0*/  @!P4 FMUL R50, R50, R50 ;  /* 0x000000323232c220 */ /* 0x010fe20000400000 */
[----:B------:R-:W-:Y:S01]  /*3ef0*/  FSETP.GEU.AND P4, PT, R46, -126, PT ;  /* 0xc2fc00002e00780b */ /* 0x000fe20003f8e000 */
[----:B------:R-:W-:Y:S01]  /*3f00*/  FADD R20, R20, R23 ;  /* 0x0000001714147221 */ /* 0x000fe20000000000 */
[----:B------:R-:W-:Y:S01]  /*3f10*/  FADD R30, R30, R27 ;  /* 0x0000001b1e1e7221 */ /* 0x000fe20000000000 */
[----:B------:R-:W-:Y:S01]  /*3f20*/  FADD R49, R41, R50 ;  /* 0x0000003229317221 */ /* 0x000fe20000000000 */
[----:B------:R-:W-:Y:S01]  /*3f30*/  F2FP.BF16.F32.PACK_AB R27, R35, R34 ;  /* 0x00000022231b723e */ /* 0x000fe200000010ff */
[----:B------:R-:W-:Y:S01]  /*3f40*/  @!P3 FMUL R55, R55, 0.5 ;  /* 0x3f0000003737b820 */ /* 0x000fe20000400000 */
[----:B------:R-:W3:Y:S01]  /*3f50*/  MUFU.EX2 R54, R54 ;  /* 0x0000003600367308 */ /* 0x000ee20000000800 */
[----:B-1----:R-:W-:Y:S01]  /*3f60*/  @!P2 FMUL R48, R48, R48 ;  /* 0x000000303030a220 */ /* 0x002fe20000400000 */
[----:B------:R-:W-:Y:S01]  /*3f70*/  FSETP.GEU.AND P2, PT, R12, -126, PT ;  /* 0xc2fc00000c00780b */ /* 0x000fe20003f4e000 */
[----:B------:R-:W-:Y:S01]  /*3f80*/  FADD R15, R15, R20 ;  /* 0x000000140f0f7221 */ /* 0x000fe20000000000 */
[----:B------:R-:W-:Y:S01]  /*3f90*/  F2FP.BF16.F32.PACK_AB R34, R37, R36 ;  /* 0x000000242522723e */ /* 0x000fe200000010ff */
[----:B------:R-:W-:Y:S01]  /*3fa0*/  FADD R47, R35, R48 ;  /* 0x00000030232f7221 */ /* 0x000fe20000000000 */
[----:B------:R-:W-:Y:S01]  /*3fb0*/  F2FP.BF16.F32.PACK_AB R35, R42, R39 ;  /* 0x000000272a23723e */ /* 0x000fe200000010ff */
[----:B------:R-:W-:Y:S01]  /*3fc0*/  @!P4 FMUL R46, R46, 0.5 ;  /* 0x3f0000002e2ec820 */ /* 0x000fe20000400000 */
[----:B------:R-:W1:Y:S01]  /*3fd0*/  MUFU.EX2 R55, R55 ;  /* 0x0000003700377308 */ /* 0x000e620000000800 */
[----:B--2---:R-:W-:Y:S01]  /*3fe0*/  @!P6 FMUL R51, R51, R51 ;  /* 0x000000333333e220 */ /* 0x004fe20000400000 */
[----:B------:R-:W-:Y:S01]  /*3ff0*/  FADD R30, R15, R30 ;  /* 0x0000001e0f1e7221 */ /* 0x000fe20000000000 */
[----:B------:R-:W-:-:S02]  /*4000*/  F2FP.BF16.F32.PACK_AB R31, R48, R45 ;  /* 0x0000002d301f723e */ /* 0x000fc400000010ff */
[----:B------:R-:W-:Y:S01]  /*4010*/  FADD R53, R38, R51 ;  /* 0x0000003326357221 */ /* 0x000fe20000000000 */
[----:B------:R-:W-:Y:S01]  /*4020*/  F2FP.BF16.F32.PACK_AB R36, R10, R19 ;  /* 0x000000130a24723e */ /* 0x000fe200000010ff */
[----:B------:R-:W-:Y:S01]  /*4030*/  @!P2 FMUL R12, R12, 0.5 ;  /* 0x3f0000000c0ca820 */ /* 0x000fe20000400000 */
[----:B------:R-:W2:Y:S01]  /*4040*/  MUFU.EX2 R23, R46 ;  /* 0x0000002e00177308 */ /* 0x000ea20000000800 */
[----:B---3--:R-:W-:Y:S01]  /*4050*/  @!P5 FMUL R54, R54, R54 ;  /* 0x000000363636d220 */ /* 0x008fe20000400000 */
[----:B------:R-:W-:Y:S01]  /*4060*/  FADD R22, R22, R53 ;  /* 0x0000003516167221 */ /* 0x000fe20000000000 */
[----:B------:R-:W-:Y:S02]  /*4070*/  F2FP.BF16.F32.PACK_AB R37, R51, R50 ;  /* 0x000000323325723e */ /* 0x000fe400000010ff */
[----:B------:R-:W-:Y:S01]  /*4080*/  FADD R97, R39, R54 ;  /* 0x0000003627617221 */ /* 0x000fe20000000000 */
[----:B------:R-:W-:Y:S02]  /*4090*/  F2FP.BF16.F32.PACK_AB R38, R18, R21 ;  /* 0x000000151226723e */ /* 0x000fe400000010ff */
[----:B------:R3:W4:Y:S01]  /*40a0*/  MUFU.EX2 R13, R12 ;  /* 0x0000000c000d7308 */ /* 0x0007220000000800 */
[----:B-1----:R-:W-:Y:S01]  /*40b0*/  @!P3 FMUL R55, R55, R55 ;  /* 0x000000373737b220 */ /* 0x002fe20000400000 */
[----:B------:R-:W-:Y:S01]  /*40c0*/  FADD R97, R26, R97 ;  /* 0x000000611a617221 */ /* 0x000fe20000000000 */
[----:B------:R-:W-:-:S02]  /*40d0*/  F2FP.BF16.F32.PACK_AB R26, R29, R28 ;  /* 0x0000001c1d1a723e */ /* 0x000fc400000010ff */
[----:B------:R-:W-:Y:S01]  /*40e0*/  FADD R52, R42, R55 ;  /* 0x000000372a347221 */ /* 0x000fe20000000000 */
[----:B------:R-:W-:Y:S02]  /*40f0*/  F2FP.BF16.F32.PACK_AB R28, R14, R11 ;  /* 0x0000000b0e1c723e */ /* 0x000fe400000010ff */
[----:B------:R-:W-:Y:S01]  /*4100*/  F2FP.BF16.F32.PACK_AB R29, R44, R43 ;  /* 0x0000002b2c1d723e */ /* 0x000fe200000010ff */
[----:B---3--:R-:W-:Y:S01]  /*4110*/  FADD R12, R40, R43 ;  /* 0x0000002b280c7221 */ /* 0x008fe20000000000 */
[----:B------:R-:W-:Y:S01]  /*4120*/  FADD R47, R47, R52 ;  /* 0x000000342f2f7221 */ /* 0x000fe20000000000 */
[----:B--2---:R-:W-:Y:S02]  /*4130*/  @!P4 FMUL R23, R23, R23 ;  /* 0x000000171717c220 */ /* 0x004fe40000400000 */
[----:B------:R-:W-:Y:S01]  /*4140*/  FADD R12, R12, R49 ;  /* 0x000000310c0c7221 */ /* 0x000fe20000000000 */
[----:B------:R-:W-:Y:S01]  /*4150*/  FADD R47, R22, R47 ;  /* 0x0000002f162f7221 */ /* 0x000fe20000000000 */
[-C--:B------:R-:W-:Y:S01]  /*4160*/  FMUL R90, R90, R23.reuse ;  /* 0x000000175a5a7220 */ /* 0x080fe20000400000 */
[----:B------:R-:W-:Y:S01]  /*4170*/  FMUL R91, R91, R23 ;  /* 0x000000175b5b7220 */ /* 0x000fe20000400000 */
[----:B------:R-:W-:Y:S01]  /*4180*/  FADD R12, R12, R97 ;  /* 0x000000610c0c7221 */ /* 0x000fe20000000000 */
[----:B----4-:R-:W-:Y:S01]  /*4190*/  @!P2 FMUL R13, R13, R13 ;  /* 0x0000000d0d0da220 */ /* 0x010fe20000400000 */
[-C--:B------:R-:W-:Y:S01]  /*41a0*/  FMUL R94, R94, R23.reuse ;  /* 0x000000175e5e7220 */ /* 0x080fe20000400000 */
[----:B------:R-:W-:Y:S01]  /*41b0*/  FMUL R95, R95, R23 ;  /* 0x000000175f5f7220 */ /* 0x000fe20000400000 */
[----:B------:R-:W-:Y:S01]  /*41c0*/  FADD R12, R12, R47 ;  /* 0x0000002f0c0c7221 */ /* 0x000fe20000000000 */
[----:B------:R-:W-:Y:S01]  /*41d0*/  FFMA R6, R13, R6, R30 ;  /* 0x000000060d067223 */ /* 0x000fe2000000001e */
[-C--:B------:R-:W-:Y:S01]  /*41e0*/  FMUL R88, R88, R13.reuse ;  /* 0x0000000d58587220 */ /* 0x080fe20000400000 */
[-C--:B------:R-:W-:Y:S01]  /*41f0*/  FMUL R89, R89, R13.reuse ;  /* 0x0000000d59597220 */ /* 0x080fe20000400000 */
[----:B------:R-:W-:Y:S01]  /*4200*/  FFMA R8, R23, R8, R12 ;  /* 0x0000000817087223 */ /* 0x000fe2000000000c */
[----:B------:R-:W-:Y:S01]  /*4210*/  SHF.L.U32 R12, R3, 0x1f, RZ ;  /* 0x0000001f030c7819 */ /* 0x000fe200000006ff */
[-C--:B------:R-:W-:Y:S01]  /*4220*/  FMUL R92, R92, R13.reuse ;  /* 0x0000000d5c5c7220 */ /* 0x080fe20000400000 */
[-C--:B------:R-:W-:Y:S01]  /*4230*/  FMUL R93, R93, R13.reuse ;  /* 0x0000000d5d5d7220 */ /* 0x080fe20000400000 */
[-C--:B------:R-:W-:Y:S01]  /*4240*/  FMUL R80, R80, R13.reuse ;  /* 0x0000000d50507220 */ /* 0x080fe20000400000 */
[----:B------:R1:W2:Y:S01]  /*4250*/  SYNCS.PHASECHK.TRANS64.TRYWAIT P2, [UR10+0x11800], R12 ;  /* 0x0118000cff0075a7 */ /* 0x0002a2000804014a */
[-C--:B------:R-:W-:Y:S01]  /*4260*/  FMUL R81, R81, R13.reuse ;  /* 0x0000000d51517220 */ /* 0x080fe20000400000 */
        /* <DEDUP_REMOVED lines=13> */
[----:B------:R-:W-:Y:S01]  /*4340*/  FMUL R61, R61, R13 ;  /* 0x0000000d3d3d7220 */ /* 0x000fe20000400000 */
        /* <DEDUP_REMOVED lines=16> */
[----:B------:R-:W-:Y:S01]  /*4450*/  F2FP.BF16.F32.PACK_AB R30, R16, R17 ;  /* 0x00000011101e723e */ /* 0x000fe200000010ff */
[----:B-1----:R-:W-:Y:S06]  /*4460*/  @!P0 BRA `(.L_x_27) ;  /* 0x0000000000048947 */ /* 0x002fec0003800000 */
[----:B------:R-:W-:Y:S01]  /*4470*/  BPT.TRAP 0x1 ;  /* 0x000000040000795c */ /* 0x000fe20000300000 */
.L_x_27:
[----:B--2---:R-:W-:Y:S05]  /*4480*/  @P2 BRA `(.L_x_28) ;  /* 0x0000000000082947 */ /* 0x004fea0003800000 */
[----:B------:R-:W1:Y:S02]  /*4490*/  SYNCS.PHASECHK.TRANS64.TRYWAIT P2, [UR10+0x11800], R12 ;  /* 0x0118000cff0075a7 */ /* 0x000e64000804014a */
[----:B-1----:R-:W-:Y:S05]  /*44a0*/  @!P2 BRA `(.L_x_29) ;  /* 0x000000600088a947 */ /* 0x002fea0003800000 */
.L_x_28:
[----:B------:R-:W-:Y:S01]  /*44b0*/  UIMAD UR10, UR7, 0x280, UR4 ;  /* 0x00000280070a78a4 */ /* 0x000fe2000f8e0204 */
[----:B------:R-:W-:Y:S01]  /*44c0*/  WARPGROUP.ARRIVE ;  /* 0x00000000000079c5 */ /* 0x000fe20000000000 */
[----:B------:R-:W-:Y:S01]  /*44d0*/  UMOV UR11, 0xc0000010 ;  /* 0xc0000010000b7882 */ /* 0x000fe20000000000 */
[----:B------:R-:W-:Y:S01]  /*44e0*/  UMOV UR15, 0xc0000010 ;  /* 0xc0000010000f7882 */ /* 0x000fe20000000000 */
[----:B------:R-:W-:Y:S01]  /*44f0*/  UIADD3 UR14, UR10, 0x80, URZ ;  /* 0x000000800a0e7890 */ /* 0x000fe2000fffe03f */
[----:B------:R-:W-:Y:S01]  /*4500*/  F2FP.BF16.F32.PACK_AB R39, R55, R54 ;  /* 0x000000363727723e */ /* 0x000fe200000010ff */
[----:B------:R-:W-:Y:S01]  /*4510*/  UIADD3 UR18, UR10, 0x100, URZ ;  /* 0x000001000a127890 */ /* 0x000fe2000fffe03f */
[----:B------:R-:W-:Y:S02]  /*4520*/  UMOV UR19, 0xc0000010 ;  /* 0xc000001000137882 */ /* 0x000fe40000000000 */
[----:B------:R-:W-:Y:S01]  /*4530*/  HGMMA.64x16x16.F32.BF16 R88, R24, gdesc[UR8].tnspB, R88, gsb0 ;  /* 0x4020000818587df0 */ /* 0x000fe20008001858 */
[----:B------:R-:W-:Y:S01]  /*4540*/  UIADD3 UR22, UR10, 0x180, URZ ;  /* 0x000001800a167890 */ /* 0x000fe2000fffe03f */
[----:B------:R-:W-:Y:S01]  /*4550*/  UMOV UR23, 0xc0000010 ;  /* 0xc000001000177882 */ /* 0x000fe20000000000 */
[----:B------:R-:W-:Y:S01]  /*4560*/  UIADD3 UR26, UR10, 0x200, URZ ;  /* 0x000002000a1a7890 */ /* 0x000fe2000fffe03f */
[----:B------:R-:W-:Y:S01]  /*4570*/  UMOV UR27, 0xc0000010 ;  /* 0xc0000010001b7882 */ /* 0x000fe20000000000 */
[----:B------:R-:W-:Y:S01]  /*4580*/  UMOV UR11, 0xc0000010 ;  /* 0xc0000010000b7882 */ /* 0x000fe20000000000 */
[----:B------:R-:W-:-:S02]  /*4590*/  WARPGROUP.DEPBAR.LE gsb0, 0x0 ;  /* 0x00008000000079c5 */ /* 0x000fc40000010000 */
        /* <DEDUP_REMOVED lines=69> */
[----:B------:R-:W-:Y:S01]  /*49f0*/  UIADD3 UR10, UR10, 0x260, URZ ;  /* 0x000002600a0a7890 */ /* 0x000fe2000fffe03f */
        /* <DEDUP_REMOVED lines=18> */
.L_x_30:
[----:B------:R-:W-:-:S04]  /*4b20*/  ULEA UR10, UR5, UR36, 0x3 ;  /* 0x00000024050a7291 */ /* 0x000fc8000f8e183f */
[----:B------:R-:W-:-:S04]  /*4b30*/  UIADD3 UR10, UR10, 0x11828, URZ ;  /* 0x000118280a0a7890 */ /* 0x000fc8000fffe03f */
[----:B------:R-:W-:-:S09]  /*4b40*/  UPRMT UR10, URZ, 0x654, UR10 ;  /* 0x000006543f0a7896 */ /* 0x000fd2000800000a */
[----:B------:R-:W-:Y:S01]  /*4b50*/  SYNCS.ARRIVE.TRANS64.RED.A1T0 RZ, [UR10], RZ ;  /* 0x000000ffffff79a7 */ /* 0x000fe2000810040a */
[----:B------:R-:W-:Y:S05]  /*4b60*/  @P1 BRA `(.L_x_31) ;  /* 0x0000000000041947 */ /* 0x000fea0003800000 */
[----:B------:R-:W-:Y:S01]  /*4b70*/  BPT.TRAP 0x1 ;  /* 0x000000040000795c */ /* 0x000fe20000300000 */
.L_x_31:
[----:B------:R-:W-:-:S04]  /*4b80*/  UIADD3 UR5, UR5, 0x1, URZ ;  /* 0x0000000105057890 */ /* 0x000fc8000fffe03f */
[----:B------:R-:W-:-:S04]  /*4b90*/  UISETP.NE.AND UP0, UPT, UR5, 0x5, UPT ;  /* 0x000000050500788c */ /* 0x000fc8000bf05270 */
[----:B------:R-:W-:Y:S01]  /*4ba0*/  USEL UR10, UR5, URZ, UP0 ;  /* 0x0000003f050a7287 */ /* 0x000fe20008000000 */
[----:B------:R-:W-:Y:S11]  /*4bb0*/  @!P0 BRA `(.L_x_32) ;  /* 0x0000000000048947 */ /* 0x000ff60003800000 */
[----:B------:R-:W-:Y:S01]  /*4bc0*/  BPT.TRAP 0x1 ;  /* 0x000000040000795c */ /* 0x000fe20000300000 */
.L_x_32:
[----:B------:R-:W-:-:S04]  /*4bd0*/  ULEA UR5, UR10, UR36, 0x3 ;  /* 0x000000240a057291 */ /* 0x000fc8000f8e183f */
[----:B------:R-:W-:-:S04]  /*4be0*/  UIADD3 UR5, UR5, 0x11828, URZ ;  /* 0x0001182805057890 */ /* 0x000fc8000fffe03f */
[----:B------:R-:W-:-:S09]  /*4bf0*/  UPRMT UR5, URZ, 0x654, UR5 ;  /* 0x000006543f057896 */ /* 0x000fd20008000005 */
[----:B------:R-:W-:Y:S01]  /*4c00*/  SYNCS.ARRIVE.TRANS64.RED.A1T0 RZ, [UR5], RZ ;  /* 0x000000ffffff79a7 */ /* 0x000fe20008100405 */
[----:B------:R-:W-:Y:S05]  /*4c10*/  @P1 BRA `(.L_x_33) ;  /* 0x0000000000041947 */ /* 0x000fea0003800000 */
[----:B------:R-:W-:Y:S01]  /*4c20*/  BPT.TRAP 0x1 ;  /* 0x000000040000795c */ /* 0x000fe20000300000 */
.L_x_33:
[----:B------:R-:W-:Y:S01]  /*4c30*/  UIADD3 UR7, UR7, 0x1, URZ ;  /* 0x0000000107077890 */ /* 0x000fe2000fffe03f */
[----:B------:R-:W-:Y:S01]  /*4c40*/  ISETP.GT.AND P2, PT, R9, 0x1, PT ;  /* 0x000000010900780c */ /* 0x000fe20003f44270 */
[----:B------:R-:W-:Y:S01]  /*4c50*/  UIADD3 UR5, UR10, 0x1, URZ ;  /* 0x000000010a057890 */ /* 0x000fe2000fffe03f */
[----:B------:R-:W-:Y:S01]  /*4c60*/  VIADD R5, R5, 0x40 ;  /* 0x0000004005057836 */ /* 0x000fe20000000000 */
[----:B------:R-:W-:Y:S01]  /*4c70*/  UISETP.NE.AND UP1, UPT, UR7, 0x5, UPT ;  /* 0x000000050700788c */ /* 0x000fe2000bf25270 */
[----:B------:R-:W-:Y:S01]  /*4c80*/  IADD3 R10, R9, -0x1, RZ ;  /* 0xffffffff090a7810 */ /* 0x000fe20007ffe0ff */
[----:B------:R-:W-:Y:S01]  /*4c90*/  UISETP.NE.AND UP0, UPT, UR5, 0x5, UPT ;  /* 0x000000050500788c */ /* 0x000fe2000bf05270 */
[----:B------:R-:W-:Y:S01]  /*4ca0*/  IMAD.MOV.U32 R13, RZ, RZ, R4 ;  /* 0x000000ffff0d7224 */ /* 0x000fe200078e0004 */
[----:B------:R-:W-:Y:S01]  /*4cb0*/  USEL UR10, URZ, 0x1, UP1 ;  /* 0x000000013f0a7887 */ /* 0x000fe20008800000 */
[----:B------:R-:W-:Y:S01]  /*4cc0*/  MOV R15, R7 ;  /* 0x00000007000f7202 */ /* 0x000fe20000000f00 */
[----:B------:R-:W-:-:S02]  /*4cd0*/  USEL UR5, UR5, URZ, UP0 ;  /* 0x0000003f05057287 */ /* 0x000fc40008000000 */
[----:B------:R-:W-:Y:S02]  /*4ce0*/  USEL UR7, UR7, URZ, UP1 ;  /* 0x0000003f07077287 */ /* 0x000fe40008800000 */
[----:B-1----:R-:W-:Y:S01]  /*4cf0*/  LOP3.LUT R11, R3, UR10, RZ, 0x3c, !PT ;  /* 0x0000000a030b7c12 */ /* 0x002fe2000f8e3cff */
[----:B------:R-:W-:Y:S09]  /*4d00*/  @P2 BRA `(.L_x_34) ;  /* 0xffffffe000682947 */ /* 0x000ff2000383ffff */
.L_x_23:
[----:B------:R-:W-:-:S13]  /*4d10*/  ISETP.GE.AND P2, PT, R9, RZ, PT ;  /* 0x000000ff0900720c */ /* 0x000fda0003f46270 */
[----:B------:R-:W-:Y:S05]  /*4d20*/  @!P2 BRA `(.L_x_35) ;  /* 0x0000002000e0a947 */ /* 0x000fea0003800000 */
[----:B------:R-:W-:Y:S01]  /*4d30*/  VIADD R3, R9, 0x1 ;  /* 0x0000000109037836 */ /* 0x000fe20000000000 */
[----:B------:R-:W-:Y:S01]  /*4d40*/  MOV R12, R4 ;  /* 0x00000004000c7202 */ /* 0x000fe20000000f00 */
[----:B------:R-:W-:Y:S01]  /*4d50*/  IMAD.MOV.U32 R10, RZ, RZ, R7 ;  /* 0x000000ffff0a7224 */ /* 0x000fe200078e0007 */
[----:B------:R-:W-:-:S06]  /*4d60*/  ULDC UR29, c[0x0][0x604] ;  /* 0x00018100001d7ab9 */ /* 0x000fcc0000000800 */
.L_x_46:
[----:B------:R-:W-:Y:S05]  /*4d70*/  @!P0 BRA `(.L_x_36) ;  /* 0x0000000000048947 */ /* 0x000fea0003800000 */
[----:B------:R-:W-:Y:S01]  /*4d80*/  BPT.TRAP 0x1 ;  /* 0x000000040000795c */ /* 0x000fe20000300000 */
.L_x_36:
[----:B------:R-:W-:Y:S01]  /*4d90*/  ULEA UR10, UR7, UR36, 0x3 ;  /* 0x00000024070a7291 */ /* 0x000fe2000f8e183f */
[----:B------:R-:W-:-:S08]  /*4da0*/  SHF.L.U32 R4, R11, 0x1f, RZ ;  /* 0x0000001f0b047819 */ /* 0x000fd000000006ff */
[----:B------:R-:W1:Y:S02]  /*4db0*/  SYNCS.PHASECHK.TRANS64.TRYWAIT P2, [UR10+0x11800], R4 ;  /* 0x01180004ff0075a7 */ /* 0x000e64000804014a */
[----:B-1----:R-:W-:Y:S05]  /*4dc0*/  @!P2 BRA `(.L_x_37) ;  /* 0x000000580058a947 */ /* 0x002fea0003800000 */
.L_x_112:
        /* <DEDUP_REMOVED lines=16> */
[----:B------:R-:W-:Y:S01]  /*4ed0*/  LOP3.LUT R9, R11, UR10, RZ, 0x3c, !PT ;  /* 0x0000000a0b097c12 */ /* 0x000fe2000f8e3cff */
        /* <DEDUP_REMOVED lines=15> */
.L_x_38:
[C---:B------:R-:W-:Y:S01]  /*4fd0*/  IADD3 R11, R5.reuse, 0x1, RZ ;  /* 0x00000001050b7810 */ /* 0x040fe20007ffe0ff */
[C---:B------:R-:W-:Y:S01]  /*4fe0*/  VIADD R13, R5.reuse, 0x8 ;  /* 0x00000008050d7836 */ /* 0x040fe20000000000 */
[C---:B------:R-:W-:Y:S01]  /*4ff0*/  ISETP.GE.AND P2, PT, R0.reuse, R5, PT ;  /* 0x000000050000720c */ /* 0x040fe20003f46270 */
[C---:B------:R-:W-:Y:S01]  /*5000*/  VIADD R17, R5.reuse, 0x10 ;  /* 0x0000001005117836 */ /* 0x040fe20000000000 */
[----:B------:R-:W-:Y:S01]  /*5010*/  ISETP.GE.AND P3, PT, R0, R11, PT ;  /* 0x0000000b0000720c */ /* 0x000fe20003f66270 */
[----:B------:R-:W-:Y:S01]  /*5020*/  ULEA UR10, UR7, UR36, 0x3 ;  /* 0x00000024070a7291 */ /* 0x000fe2000f8e183f */
[----:B-1----:R-:W-:Y:S02]  /*5030*/  FSEL R7, R24, -INF , P2 ;  /* 0xff80000018077808 */ /* 0x002fe40001000000 */
[----:B------:R-:W-:Y:S02]  /*5040*/  IADD3 R15, R5, 0x9, RZ ;  /* 0x00000009050f7810 */ /* 0x000fe40007ffe0ff */
[----:B------:R-:W-:-:S02]  /*5050*/  ISETP.GE.AND P2, PT, R0, R13, PT ;  /* 0x0000000d0000720c */ /* 0x000fc40003f46270 */
[----:B------:R-:W-:Y:S02]  /*5060*/  FSEL R25, R25, -INF , P3 ;  /* 0xff80000019197808 */ /* 0x000fe40001800000 */
[----:B------:R-:W-:Y:S02]  /*5070*/  FMNMX R4, R7, R12, !PT ;  /* 0x0000000c07047209 */ /* 0x000fe40007800000 */
[----:B------:R-:W-:Y:S02]  /*5080*/  ISETP.GE.AND P3, PT, R0, R15, PT ;  /* 0x0000000f0000720c */ /* 0x000fe40003f66270 */
[----:B------:R-:W-:Y:S02]  /*5090*/  FSEL R28, R28, -INF , P2 ;  /* 0xff8000001c1c7808 */ /* 0x000fe40001000000 */
[----:B------:R-:W-:Y:S02]  /*50a0*/  FMNMX R21, R25, R4, !PT ;  /* 0x0000000419157209 */ /* 0x000fe40007800000 */
[----:B------:R-:W-:-:S02]  /*50b0*/  IADD3 R19, R5, 0x11, RZ ;  /* 0x0000001105137810 */ /* 0x000fc40007ffe0ff */
[----:B------:R-:W-:Y:S02]  /*50c0*/  ISETP.GE.AND P2, PT, R0, R17, PT ;  /* 0x000000110000720c */ /* 0x000fe40003f46270 */
[----:B------:R-:W-:Y:S02]  /*50d0*/  FSEL R29, R29, -INF , P3 ;  /* 0xff8000001d1d7808 */ /* 0x000fe40001800000 */
[----:B------:R-:W-:Y:S01]  /*50e0*/  FMNMX R4, R28, R21, !PT ;  /* 0x000000151c047209 */ /* 0x000fe20007800000 */
[----:B------:R-:W-:Y:S01]  /*50f0*/  VIADD R21, R5, 0x18 ;  /* 0x0000001805157836 */ /* 0x000fe20000000000 */
[----:B------:R-:W-:Y:S02]  /*5100*/  ISETP.GE.AND P3, PT, R0, R19, PT ;  /* 0x000000130000720c */ /* 0x000fe40003f66270 */
[----:B------:R-:W-:Y:S02]  /*5110*/  FSEL R32, R32, -INF , P2 ;  /* 0xff80000020207808 */ /* 0x000fe40001000000 */
[----:B------:R-:W-:-:S02]  /*5120*/  FMNMX R97, R29, R4, !PT ;  /* 0x000000041d617209 */ /* 0x000fc40007800000 */
[----:B------:R-:W-:Y:S02]  /*5130*/  IADD3 R23, R5, 0x19, RZ ;  /* 0x0000001905177810 */ /* 0x000fe40007ffe0ff */
[----:B------:R-:W-:Y:S02]  /*5140*/  ISETP.GE.AND P2, PT, R0, R21, PT ;  /* 0x000000150000720c */ /* 0x000fe40003f46270 */
[----:B------:R-:W-:Y:S02]  /*5150*/  FSEL R33, R33, -INF , P3 ;  /* 0xff80000021217808 */ /* 0x000fe40001800000 */
[----:B------:R-:W-:Y:S01]  /*5160*/  FMNMX R4, R32, R97, !PT ;  /* 0x0000006120047209 */ /* 0x000fe20007800000 */
[----:B------:R-:W-:Y:S01]  /*5170*/  VIADD R97, R5, 0x20 ;  /* 0x0000002005617836 */ /* 0x000fe20000000000 */
[----:B------:R-:W-:Y:S02]  /*5180*/  ISETP.GE.AND P3, PT, R0, R23, PT ;  /* 0x000000170000720c */ /* 0x000fe40003f66270 */
[----:B------:R-:W-:-:S02]  /*5190*/  FSEL R36, R36, -INF , P2 ;  /* 0xff80000024247808 */ /* 0x000fc40001000000 */
[----:B------:R-:W-:Y:S02]  /*51a0*/  FMNMX R101, R33, R4, !PT ;  /* 0x0000000421657209 */ /* 0x000fe40007800000 */
[----:B------:R-:W-:Y:S02]  /*51b0*/  IADD3 R99, R5, 0x21, RZ ;  /* 0x0000002105637810 */ /* 0x000fe40007ffe0ff */
[----:B------:R-:W-:Y:S02]  /*51c0*/  ISETP.GE.AND P2, PT, R0, R97, PT ;  /* 0x000000610000720c */ /* 0x000fe40003f46270 */
[----:B------:R-:W-:Y:S02]  /*51d0*/  FSEL R37, R37, -INF , P3 ;  /* 0xff80000025257808 */ /* 0x000fe40001800000 */
[----:B------:R-:W-:Y:S01]  /*51e0*/  FMNMX R4, R36, R101, !PT ;  /* 0x0000006524047209 */ /* 0x000fe20007800000 */
[----:B------:R-:W-:Y:S01]  /*51f0*/  VIADD R101, R5, 0x28 ;  /* 0x0000002805657836 */ /* 0x000fe20000000000 */
[----:B------:R-:W-:-:S02]  /*5200*/  ISETP.GE.AND P3, PT, R0, R99, PT ;  /* 0x000000630000720c */ /* 0x000fc40003f66270 */
[----:B------:R-:W-:Y:S02]  /*5210*/  FSEL R40, R40, -INF , P2 ;  /* 0xff80000028287808 */ /* 0x000fe40001000000 */
        /* <DEDUP_REMOVED lines=20> */
[----:B------:R-:W-:-:S02]  /*5360*/  FMNMX R4, R48, R113, !PT ;  /* 0x0000007130047209 */ /* 0x000fc40007800000 */
[----:B------:R-:W-:Y:S02]  /*5370*/  ISETP.GE.AND P3, PT, R0, R111, PT ;  /* 0x0000006f0000720c */ /* 0x000fe40003f66270 */
[----:B------:R-:W-:Y:S02]  /*5380*/  FSEL R52, R52, -INF , P2 ;  /* 0xff80000034347808 */ /* 0x000fe40001000000 */
[----:B------:R-:W-:Y:S02]  /*5390*/  FMNMX R113, R49, R4, !PT ;  /* 0x0000000431717209 */ /* 0x000fe40007800000 */
[----:B------:R-:W-:Y:S02]  /*53a0*/  FSEL R53, R53, -INF , P3 ;  /* 0xff80000035357808 */ /* 0x000fe40001800000 */
[----:B------:R-:W-:Y:S02]  /*53b0*/  FMNMX R4, R52, R113, !PT ;  /* 0x0000007134047209 */ /* 0x000fe40007800000 */
[----:B------:R-:W-:-:S02]  /*53c0*/  ISETP.GE.AND P2, PT, R2, R5, PT ;  /* 0x000000050200720c */ /* 0x000fc40003f46270 */
[----:B------:R-:W-:Y:S02]  /*53d0*/  FMNMX R4, R53, R4, !PT ;  /* 0x0000000435047209 */ /* 0x000fe40007800000 */
[----:B------:R-:W-:Y:S02]  /*53e0*/  ISETP.GE.AND P3, PT, R2, R11, PT ;  /* 0x0000000b0200720c */ /* 0x000fe40003f66270 */
[----:B------:R-:W-:Y:S01]  /*53f0*/  FSEL R11, R26, -INF , P2 ;  /* 0xff8000001a0b7808 */ /* 0x000fe20001000000 */
[----:B------:R-:W1:Y:S01]  /*5400*/  SHFL.BFLY PT, R113, R4, 0x1, 0x1f ;  /* 0x0c201f0004717f89 */ /* 0x000e6200000e0000 */
[----:B------:R-:W-:Y:S02]  /*5410*/  ISETP.GE.AND P2, PT, R2, R13, PT ;  /* 0x0000000d0200720c */ /* 0x000fe40003f46270 */
[----:B------:R-:W-:Y:S02]  /*5420*/  FSEL R27, R27, -INF , P3 ;  /* 0xff8000001b1b7808 */ /* 0x000fe40001800000 */
[----:B------:R-:W-:-:S02]  /*5430*/  FMNMX R16, R11, R10, !PT ;  /* 0x0000000a0b107209 */ /* 0x000fc40007800000 */
[----:B------:R-:W-:Y:S02]  /*5440*/  ISETP.GE.AND P3, PT, R2, R15, PT ;  /* 0x0000000f0200720c */ /* 0x000fe40003f66270 */
[----:B------:R-:W-:Y:S02]  /*5450*/  FSEL R30, R30, -INF , P2 ;  /* 0xff8000001e1e7808 */ /* 0x000fe40001000000 */
[----:B------:R-:W-:Y:S02]  /*5460*/  FMNMX R13, R27, R16, !PT ;  /* 0x000000101b0d7209 */ /* 0x000fe40007800000 */
[----:B------:R-:W-:Y:S02]  /*5470*/  FSEL R31, R31, -INF , P3 ;  /* 0xff8000001f1f7808 */ /* 0x000fe40001800000 */
[C---:B------:R-:W-:Y:S02]  /*5480*/  ISETP.GE.AND P2, PT, R2.reuse, R17, PT ;  /* 0x000000110200720c */ /* 0x040fe40003f46270 */
[----:B------:R-:W-:-:S02]  /*5490*/  ISETP.GE.AND P4, PT, R2, R19, PT ;  /* 0x000000130200720c */ /* 0x000fc40003f86270 */
[----:B------:R-:W-:Y:S02]  /*54a0*/  FSEL R34, R34, -INF , P2 ;  /* 0xff80000022227808 */ /* 0x000fe40001000000 */
[----:B------:R-:W-:Y:S02]  /*54b0*/  FSEL R35, R35, -INF , P4 ;  /* 0xff80000023237808 */ /* 0x000fe40002000000 */
[----:B------:R-:W-:Y:S02]  /*54c0*/  ISETP.GE.AND P3, PT, R2, R21, PT ;  /* 0x000000150200720c */ /* 0x000fe40003f66270 */
[----:B-1----:R-:W-:Y:S02]  /*54d0*/  FMNMX R113, R4, R113, !PT ;  /* 0x0000007104717209 */ /* 0x002fe40007800000 */
[----:B------:R-:W-:Y:S02]  /*54e0*/  FMNMX R4, R30, R13, !PT ;  /* 0x0000000d1e047209 */ /* 0x000fe40007800000 */
[----:B------:R-:W-:Y:S01]  /*54f0*/  ISETP.GE.AND P2, PT, R2, R23, PT ;  /* 0x000000170200720c */ /* 0x000fe20003f46270 */
[----:B------:R-:W1:Y:S01]  /*5500*/  SHFL.BFLY PT, R14, R113, 0x2, 0x1f ;  /* 0x0c401f00710e7f89 */ /* 0x000e6200000e0000 */
[----:B------:R-:W-:-:S02]  /*5510*/  FMNMX R13, R31, R4, !PT ;  /* 0x000000041f0d7209 */ /* 0x000fc40007800000 */
[----:B------:R-:W-:Y:S02]  /*5520*/  FSEL R38, R38, -INF , P3 ;  /* 0xff80000026267808 */ /* 0x000fe40001800000 */
[C---:B------:R-:W-:Y:S02]  /*5530*/  ISETP.GE.AND P4, PT, R2.reuse, R97, PT ;  /* 0x000000610200720c */ /* 0x040fe40003f86270 */
[----:B------:R-:W-:Y:S02]  /*5540*/  FSEL R39, R39, -INF , P2 ;  /* 0xff80000027277808 */ /* 0x000fe40001000000 */
[C---:B------:R-:W-:Y:S02]  /*5550*/  ISETP.GE.AND P2, PT, R2.reuse, R103, PT ;  /* 0x000000670200720c */ /* 0x040fe40003f46270 */
[----:B------:R-:W-:Y:S02]  /*5560*/  ISETP.GE.AND P3, PT, R2, R99, PT ;  /* 0x000000630200720c */ /* 0x000fe40003f66270 */
[----:B------:R-:W-:-:S02]  /*5570*/  FSEL R42, R42, -INF , P4 ;  /* 0xff8000002a2a7808 */ /* 0x000fc40002000000 */
[----:B------:R-:W-:Y:S02]  /*5580*/  FSEL R47, R47, -INF , P2 ;  /* 0xff8000002f2f7808 */ /* 0x000fe40001000000 */
[----:B------:R-:W-:Y:S02]  /*5590*/  FSEL R43, R43, -INF , P3 ;  /* 0xff8000002b2b7808 */ /* 0x000fe40001800000 */
[C---:B------:R-:W-:Y:S02]  /*55a0*/  ISETP.GE.AND P3, PT, R2.reuse, R107, PT ;  /* 0x0000006b0200720c */ /* 0x040fe40003f66270 */
[----:B------:R-:W-:Y:S02]  /*55b0*/  ISETP.GE.AND P4, PT, R2, R105, PT ;  /* 0x000000690200720c */ /* 0x000fe40003f86270 */
[----:B------:R-:W-:Y:S02]  /*55c0*/  FSEL R51, R51, -INF , P3 ;  /* 0xff80000033337808 */ /* 0x000fe40001800000 */
[----:B-1----:R-:W-:-:S02]  /*55d0*/  FMNMX R4, R113, R14, !PT ;  /* 0x0000000e71047209 */ /* 0x002fc40007800000 */
[----:B------:R-:W-:Y:S02]  /*55e0*/  FMNMX R14, R34, R13, !PT ;  /* 0x0000000d220e7209 */ /* 0x000fe40007800000 */
[C---:B------:R-:W-:Y:S02]  /*55f0*/  FSETP.NEU.AND P5, PT, R4.reuse, -INF , PT ;  /* 0xff8000000400780b */ /* 0x040fe40003fad000 */
[----:B------:R-:W-:Y:S02]  /*5600*/  FMNMX R15, R35, R14, !PT ;  /* 0x0000000e230f7209 */ /* 0x000fe40007800000 */
[----:B------:R-:W-:Y:S02]  /*5610*/  FSEL R13, R4, RZ, P5 ;  /* 0x000000ff040d7208 */ /* 0x000fe40002800000 */
[----:B------:R-:W-:Y:S02]  /*5620*/  FMNMX R16, R38, R15, !PT ;  /* 0x0000000f26107209 */ /* 0x000fe40007800000 */
[----:B------:R-:W-:Y:S01]  /*5630*/  ISETP.GE.AND P5, PT, R2, R101, PT ;  /* 0x000000650200720c */ /* 0x000fe20003fa6270 */
[----:B------:R-:W-:Y:S01]  /*5640*/  FMUL R14, R13, UR29 ;  /* 0x0000001d0d0e7c20 */ /* 0x000fe20008400000 */
[----:B------:R-:W-:Y:S01]  /*5650*/  FMNMX R15, R39, R16, !PT ;  /* 0x00000010270f7209 */ /* 0x000fe20007800000 */
[----:B------:R-:W-:Y:S01]  /*5660*/  FADD R13, -R13, R12 ;  /* 0x0000000c0d0d7221 */ /* 0x000fe20000000100 */
[----:B------:R-:W-:Y:S01]  /*5670*/  FSEL R46, R46, -INF , P5 ;  /* 0xff8000002e2e7808 */ /* 0x000fe20002800000 */
[--C-:B------:R-:W-:Y:S01]  /*5680*/  FFMA R7, R7, UR29, -R14.reuse ;  /* 0x0000001d07077c23 */ /* 0x100fe2000800080e */
[--C-:B------:R-:W-:Y:S01]  /*5690*/  FFMA R25, R25, UR29, -R14.reuse ;  /* 0x0000001d19197c23 */ /* 0x100fe2000800080e */
[----:B------:R-:W-:Y:S01]  /*56a0*/  FMNMX R16, R42, R15, !PT ;  /* 0x0000000f2a107209 */ /* 0x000fe20007800000 */
[--C-:B------:R-:W-:Y:S01]  /*56b0*/  FFMA R28, R28, UR29, -R14.reuse ;  /* 0x0000001d1c1c7c23 */ /* 0x100fe2000800080e */
[----:B------:R-:W-:Y:S01]  /*56c0*/  FSEL R50, R50, -INF , P4 ;  /* 0xff80000032327808 */ /* 0x000fe20002000000 */
        /* <DEDUP_REMOVED lines=11> */
[C---:B------:R-:W-:Y:S01]  /*5780*/  ISETP.GE.AND P4, PT, R2.reuse, R111, PT ;  /* 0x0000006f0200720c */ /* 0x040fe20003f86270 */
[--C-:B------:R-:W-:Y:S01]  /*5790*/  FFMA R41, R41, UR29, -R14.reuse ;  /* 0x0000001d29297c23 */ /* 0x100fe2000800080e */
[----:B------:R-:W-:Y:S01]  /*57a0*/  FMNMX R15, R47, R16, !PT ;  /* 0x000000102f0f7209 */ /* 0x000fe20007800000 */
[----:B------:R-:W-:Y:S01]  /*57b0*/  @!P6 FMUL R7, R7, 0.5 ;  /* 0x3f0000000707e820 */ /* 0x000fe20000400000 */
[----:B------:R-:W-:Y:S01]  /*57c0*/  ISETP.GE.AND P5, PT, R2, R109, PT ;  /* 0x0000006d0200720c */ /* 0x000fe20003fa6270 */
[----:B------:R-:W-:Y:S01]  /*57d0*/  @!P2 FMUL R25, R25, 0.5 ;  /* 0x3f0000001919a820 */ /* 0x000fe20000400000 */
[----:B------:R-:W-:Y:S01]  /*57e0*/  FMNMX R16, R50, R15, !PT ;  /* 0x0000000f32107209 */ /* 0x000fe20007800000 */
[----:B------:R-:W1:Y:S01]  /*57f0*/  MUFU.EX2 R24, R7 ;  /* 0x0000000700187308 */ /* 0x000e620000000800 */
[----:B------:R-:W-:Y:S01]  /*5800*/  FSEL R55, R55, -INF , P4 ;  /* 0xff80000037377808 */ /* 0x000fe20002000000 */
[----:B------:R-:W-:Y:S01]  /*5810*/  @!P3 FMUL R28, R28, 0.5 ;  /* 0x3f0000001c1cb820 */ /* 0x000fe20000400000 */
[----:B------:R-:W-:Y:S01]  /*5820*/  FSEL R54, R54, -INF , P5 ;  /* 0xff80000036367808 */ /* 0x000fe20002800000 */
[--C-:B------:R-:W-:Y:S01]  /*5830*/  FFMA R44, R44, UR29, -R14.reuse ;  /* 0x0000001d2c2c7c23 */ /* 0x100fe2000800080e */
[----:B------:R-:W-:Y:S01]  /*5840*/  FSETP.GEU.AND P4, PT, R29, -126, PT ;  /* 0xc2fc00001d00780b */ /* 0x000fe20003f8e000 */
[--C-:B------:R-:W-:Y:S01]  /*5850*/  FFMA R45, R45, UR29, -R14.reuse ;  /* 0x0000001d2d2d7c23 */ /* 0x100fe2000800080e */
[----:B------:R-:W-:Y:S01]  /*5860*/  FSETP.GEU.AND P5, PT, R32, -126, PT ;  /* 0xc2fc00002000780b */ /* 0x000fe20003fae000 */
[----:B------:R-:W2:Y:S01]  /*5870*/  MUFU.EX2 R25, R25 ;  /* 0x0000001900197308 */ /* 0x000ea20000000800 */
[----:B------:R-:W-:Y:S01]  /*5880*/  FMNMX R15, R51, R16, !PT ;  /* 0x00000010330f7209 */ /* 0x000fe20007800000 */
[--C-:B------:R-:W-:Y:S01]  /*5890*/  FFMA R48, R48, UR29, -R14.reuse ;  /* 0x0000001d30307c23 */ /* 0x100fe2000800080e */
[--C-:B------:R-:W-:Y:S01]  /*58a0*/  FFMA R49, R49, UR29, -R14.reuse ;  /* 0x0000001d31317c23 */ /* 0x100fe2000800080e */
[--C-:B------:R-:W-:Y:S01]  /*58b0*/  FFMA R53, R53, UR29, -R14.reuse ;  /* 0x0000001d35357c23 */ /* 0x100fe2000800080e */
[----:B------:R-:W-:Y:S01]  /*58c0*/  FMNMX R16, R54, R15, !PT ;  /* 0x0000000f36107209 */ /* 0x000fe20007800000 */
[----:B------:R-:W-:Y:S01]  /*58d0*/  FFMA R52, R52, UR29, -R14 ;  /* 0x0000001d34347c23 */ /* 0x000fe2000800080e */
[----:B------:R-:W-:Y:S01]  /*58e0*/  FMUL R13, R13, UR29 ;  /* 0x0000001d0d0d7c20 */ /* 0x000fe20008400000 */
[----:B------:R-:W3:Y:S01]  /*58f0*/  MUFU.EX2 R26, R28 ;  /* 0x0000001c001a7308 */ /* 0x000ee20000000800 */
[----:B------:R-:W-:Y:S01]  /*5900*/  FMNMX R16, R55, R16, !PT ;  /* 0x0000001037107209 */ /* 0x000fe20007800000 */
[----:B------:R-:W-:Y:S01]  /*5910*/  @!P4 FMUL R29, R29, 0.5 ;  /* 0x3f0000001d1dc820 */ /* 0x000fe20000400000 */
[----:B-1----:R-:W-:Y:S01]  /*5920*/  @!P6 FMUL R24, R24, R24 ;  /* 0x000000181818e220 */ /* 0x002fe20000400000 */
[----:B------:R-:W-:Y:S01]  /*5930*/  @!P5 FMUL R32, R32, 0.5 ;  /* 0x3f0000002020d820 */ /* 0x000fe20000400000 */
[----:B------:R-:W-:Y:S01]  /*5940*/  FSETP.GEU.AND P6, PT, R33, -126, PT ;  /* 0xc2fc00002100780b */ /* 0x000fe20003fce000 */
[----:B------:R-:W1:Y:S02]  /*5950*/  SHFL.BFLY PT, R7, R16, 0x1, 0x1f ;  /* 0x0c201f0010077f89 */ /* 0x000e6400000e0000 */
[----:B------:R-:W4:Y:S01]  /*5960*/  MUFU.EX2 R29, R29 ;  /* 0x0000001d001d7308 */ /* 0x000f220000000800 */
[----:B--2---:R-:W-:Y:S01]  /*5970*/  @!P2 FMUL R25, R25, R25 ;  /* 0x000000191919a220 */ /* 0x004fe20000400000 */
[----:B------:R-:W-:-:S06]  /*5980*/  FSETP.GEU.AND P2, PT, R36, -126, PT ;  /* 0xc2fc00002400780b */ /* 0x000fcc0003f4e000 */
[----:B------:R-:W2:Y:S01]  /*5990*/  MUFU.EX2 R32, R32 ;  /* 0x0000002000207308 */ /* 0x000ea20000000800 */
[----:B---3--:R-:W-:Y:S01]  /*59a0*/  @!P3 FMUL R26, R26, R26 ;  /* 0x0000001a1a1ab220 */ /* 0x008fe20000400000 */
[----:B------:R-:W-:Y:S01]  /*59b0*/  FSETP.GEU.AND P3, PT, R37, -126, PT ;  /* 0xc2fc00002500780b */ /* 0x000fe20003f6e000 */
[----:B------:R-:W-:-:S04]  /*59c0*/  @!P6 FMUL R33, R33, 0.5 ;  /* 0x3f0000002121e820 */ /* 0x000fc80000400000 */
[----:B------:R-:W-:Y:S02]  /*59d0*/  @!P2 FMUL R36, R36, 0.5 ;  /* 0x3f0000002424a820 */ /* 0x000fe40000400000 */
[----:B------:R-:W3:Y:S01]  /*59e0*/  MUFU.EX2 R33, R33 ;  /* 0x0000002100217308 */ /* 0x000ee20000000800 */
[----:B----4-:R-:W-:Y:S01]  /*59f0*/  @!P4 FMUL R29, R29, R29 ;  /* 0x0000001d1d1dc220 */ /* 0x010fe20000400000 */
[----:B------:R-:W-:Y:S02]  /*5a00*/  FSETP.GEU.AND P4, PT, R40, -126, PT ;  /* 0xc2fc00002800780b */ /* 0x000fe40003f8e000 */
[----:B-1----:R-:W-:Y:S02]  /*5a10*/  FMNMX R7, R16, R7, !PT ;  /* 0x0000000710077209 */ /* 0x002fe40007800000 */
[----:B------:R-:W-:Y:S01]  /*5a20*/  @!P3 FMUL R37, R37, 0.5 ;  /* 0x3f0000002525b820 */ /* 0x000fe20000400000 */
[----:B--2---:R-:W-:Y:S01]  /*5a30*/  @!P5 FMUL R32, R32, R32 ;  /* 0x000000202020d220 */ /* 0x004fe20000400000 */
[----:B------:R-:W1:Y:S01]  /*5a40*/  MUFU.EX2 R36, R36 ;  /* 0x0000002400247308 */ /* 0x000e620000000800 */
[----:B------:R-:W-:Y:S01]  /*5a50*/  FSETP.GEU.AND P5, PT, R41, -126, PT ;  /* 0xc2fc00002900780b */ /* 0x000fe20003fae000 */
[----:B------:R-:W2:Y:S05]  /*5a60*/  SHFL.BFLY PT, R18, R7, 0x2, 0x1f ;  /* 0x0c401f0007127f89 */ /* 0x000eaa00000e0000 */
[----:B------:R-:W-:Y:S01]  /*5a70*/  @!P4 FMUL R40, R40, 0.5 ;  /* 0x3f0000002828c820 */ /* 0x000fe20000400000 */
[----:B------:R-:W4:Y:S01]  /*5a80*/  MUFU.EX2 R37, R37 ;  /* 0x0000002500257308 */ /* 0x000f220000000800 */
[----:B---3--:R-:W-:Y:S01]  /*5a90*/  @!P6 FMUL R33, R33, R33 ;  /* 0x000000212121e220 */ /* 0x008fe20000400000 */
[----:B------:R-:W-:-:S04]  /*5aa0*/  FSETP.GEU.AND P6, PT, R44, -126, PT ;  /* 0xc2fc00002c00780b */ /* 0x000fc80003fce000 */
[----:B------:R-:W-:Y:S01]  /*5ab0*/  @!P5 FMUL R41, R41, 0.5 ;  /* 0x3f0000002929d820 */ /* 0x000fe20000400000 */
[----:B------:R-:W-:Y:S01]  /*5ac0*/  F2FP.BF16.F32.PACK_AB R96, R33, R32 ;  /* 0x000000202160723e */ /* 0x000fe200000010ff */
[----:B------:R-:W3:Y:S01]  /*5ad0*/  MUFU.EX2 R15, R40 ;  /* 0x00000028000f7308 */ /* 0x000ee20000000800 */
[----:B-1----:R-:W-:Y:S01]  /*5ae0*/  @!P2 FMUL R36, R36, R36 ;  /* 0x000000242424a220 */ /* 0x002fe20000400000 */
[----:B------:R-:W-:-:S05]  /*5af0*/  FSETP.GEU.AND P2, PT, R45, -126, PT ;  /* 0xc2fc00002d00780b */ /* 0x000fca0003f4e000 */
[----:B------:R-:W-:Y:S01]  /*5b00*/  @!P6 FMUL R44, R44, 0.5 ;  /* 0x3f0000002c2ce820 */ /* 0x000fe20000400000 */
[----:B------:R-:W1:Y:S01]  /*5b10*/  MUFU.EX2 R16, R41 ;  /* 0x0000002900107308 */ /* 0x000e620000000800 */
[----:B----4-:R-:W-:Y:S01]  /*5b20*/  @!P3 FMUL R37, R37, R37 ;  /* 0x000000252525b220 */ /* 0x010fe20000400000 */
[----:B------:R-:W-:Y:S02]  /*5b30*/  FSETP.GEU.AND P3, PT, R48, -126, PT ;  /* 0xc2fc00003000780b */ /* 0x000fe40003f6e000 */
[----:B--2---:R-:W-:Y:S02]  /*5b40*/  FMNMX R7, R7, R18, !PT ;  /* 0x0000001207077209 */ /* 0x004fe40007800000 */
[----:B------:R-:W-:Y:S01]  /*5b50*/  F2FP.BF16.F32.PACK_AB R98, R37, R36 ;  /* 0x000000242562723e */ /* 0x000fe200000010ff */
[----:B------:R-:W-:Y:S01]  /*5b60*/  @!P2 FMUL R45, R45, 0.5 ;  /* 0x3f0000002d2da820 */ /* 0x000fe20000400000 */
[----:B------:R-:W2:Y:S01]  /*5b70*/  MUFU.EX2 R17, R44 ;  /* 0x0000002c00117308 */ /* 0x000ea20000000800 */
[----:B---3--:R-:W-:Y:S01]  /*5b80*/  @!P4 FMUL R15, R15, R15 ;  /* 0x0000000f0f0fc220 */ /* 0x008fe20000400000 */
[----:B------:R-:W-:-:S05]  /*5b90*/  FSETP.GEU.AND P4, PT, R49, -126, PT ;  /* 0xc2fc00003100780b */ /* 0x000fca0003f8e000 */
[----:B------:R-:W-:Y:S01]  /*5ba0*/  @!P3 FMUL R48, R48, 0.5 ;  /* 0x3f0000003030b820 */ /* 0x000fe20000400000 */
[----:B------:R-:W3:Y:S01]  /*5bb0*/  MUFU.EX2 R18, R45 ;  /* 0x0000002d00127308 */ /* 0x000ee20000000800 */
[----:B-1----:R-:W-:Y:S01]  /*5bc0*/  @!P5 FMUL R16, R16, R16 ;  /* 0x000000101010d220 */ /* 0x002fe20000400000 */
[----:B------:R-:W-:-:S04]  /*5bd0*/  FSETP.NEU.AND P5, PT, R7, -INF , PT ;  /* 0xff8000000700780b */ /* 0x000fc80003fad000 */
[----:B------:R-:W-:Y:S01]  /*5be0*/  FSEL R21, R7, RZ, P5 ;  /* 0x000000ff07157208 */ /* 0x000fe20002800000 */
[----:B------:R-:W-:Y:S01]  /*5bf0*/  @!P4 FMUL R49, R49, 0.5 ;  /* 0x3f0000003131c820 */ /* 0x000fe20000400000 */
[----:B------:R-:W1:Y:S01]  /*5c00*/  MUFU.EX2 R19, R48 ;  /* 0x0000003000137308 */ /* 0x000e620000000800 */
[----:B--2---:R-:W-:Y:S01]  /*5c10*/  @!P6 FMUL R17, R17, R17 ;  /* 0x000000111111e220 */ /* 0x004fe20000400000 */
[----:B------:R-:W-:Y:S01]  /*5c20*/  FSETP.GEU.AND P6, PT, R53, -126, PT ;  /* 0xc2fc00003500780b */ /* 0x000fe20003fce000 */
[C---:B------:R-:W-:Y:S01]  /*5c30*/  FMUL R22, R21.reuse, UR29 ;  /* 0x0000001d15167c20 */ /* 0x040fe20008400000 */
[----:B------:R-:W-:Y:S01]  /*5c40*/  FSETP.GEU.AND P5, PT, R52, -126, PT ;  /* 0xc2fc00003400780b */ /* 0x000fe20003fae000 */
[----:B------:R-:W-:Y:S01]  /*5c50*/  FADD R21, -R21, R10 ;  /* 0x0000000a15157221 */ /* 0x000fe20000000100 */
[----:B------:R-:W-:Y:S01]  /*5c60*/  FADD R10, R25, R16 ;  /* 0x00000010190a7221 */ /* 0x000fe20000000000 */
[--C-:B------:R-:W-:Y:S01]  /*5c70*/  FFMA R23, R11, UR29, -R22.reuse ;  /* 0x0000001d0b177c23 */ /* 0x100fe20008000816 */
[----:B------:R-:W2:Y:S01]  /*5c80*/  MUFU.EX2 R14, R49 ;  /* 0x00000031000e7308 */ /* 0x000ea20000000800 */
[----:B---3--:R-:W-:Y:S01]  /*5c90*/  @!P2 FMUL R18, R18, R18 ;  /* 0x000000121212a220 */ /* 0x008fe20000400000 */
[--C-:B------:R-:W-:Y:S01]  /*5ca0*/  FFMA R27, R27, UR29, -R22.reuse ;  /* 0x0000001d1b1b7c23 */ /* 0x100fe20008000816 */
[--C-:B------:R-:W-:Y:S01]  /*5cb0*/  FFMA R28, R30, UR29, -R22.reuse ;  /* 0x0000001d1e1c7c23 */ /* 0x100fe20008000816 */
[----:B------:R-:W-:Y:S01]  /*5cc0*/  FSETP.GEU.AND P2, PT, R23, -126, PT ;  /* 0xc2fc00001700780b */ /* 0x000fe20003f4e000 */
[--C-:B------:R-:W-:Y:S01]  /*5cd0*/  FFMA R40, R31, UR29, -R22.reuse ;  /* 0x0000001d1f287c23 */ /* 0x100fe20008000816 */
[--C-:B------:R-:W-:Y:S01]  /*5ce0*/  FFMA R41, R34, UR29, -R22.reuse ;  /* 0x0000001d22297c23 */ /* 0x100fe20008000816 */
[----:B------:R-:W-:Y:S01]  /*5cf0*/  @!P6 FMUL R53, R53, 0.5 ;  /* 0x3f0000003535e820 */ /* 0x000fe20000400000 */
[--C-:B------:R-:W-:Y:S01]  /*5d00*/  FFMA R44, R43, UR29, -R22.reuse ;  /* 0x0000001d2b2c7c23 */ /* 0x100fe20008000816 */
[----:B-1----:R-:W-:Y:S01]  /*5d10*/  @!P3 FMUL R19, R19, R19 ;  /* 0x000000131313b220 */ /* 0x002fe20000400000 */
[----:B------:R-:W-:Y:S01]  /*5d20*/  FSETP.GEU.AND P3, PT, R27, -126, PT ;  /* 0xc2fc00001b00780b */ /* 0x000fe20003f6e000 */
[----:B------:R-:W-:Y:S01]  /*5d30*/  @!P5 FMUL R52, R52, 0.5 ;  /* 0x3f0000003434d820 */ /* 0x000fe20000400000 */
[----:B------:R-:W1:Y:S01]  /*5d40*/  MUFU.EX2 R20, R53 ;  /* 0x0000003500147308 */ /* 0x000e620000000800 */
[--C-:B------:R-:W-:Y:S01]  /*5d50*/  FFMA R42, R42, UR29, -R22.reuse ;  /* 0x0000001d2a2a7c23 */ /* 0x100fe20008000816 */
[--C-:B------:R-:W-:Y:S01]  /*5d60*/  FFMA R46, R46, UR29, -R22.reuse ;  /* 0x0000001d2e2e7c23 */ /* 0x100fe20008000816 */
[--C-:B------:R-:W-:Y:S01]  /*5d70*/  FFMA R47, R47, UR29, -R22.reuse ;  /* 0x0000001d2f2f7c23 */ /* 0x100fe20008000816 */
[--C-:B------:R-:W-:Y:S01]  /*5d80*/  FFMA R50, R50, UR29, -R22.reuse ;  /* 0x0000001d32327c23 */ /* 0x100fe20008000816 */
[----:B------:R-:W-:Y:S01]  /*5d90*/  @!P2 FMUL R23, R23, 0.5 ;  /* 0x3f0000001717a820 */ /* 0x000fe20000400000 */
[----:B--2---:R-:W-:Y:S01]  /*5da0*/  @!P4 FMUL R14, R14, R14 ;  /* 0x0000000e0e0ec220 */ /* 0x004fe20000400000 */
[----:B------:R-:W-:Y:S01]  /*5db0*/  FSETP.GEU.AND P4, PT, R28, -126, PT ;  /* 0xc2fc00001c00780b */ /* 0x000fe20003f8e000 */
[----:B------:R-:W2:Y:S01]  /*5dc0*/  MUFU.EX2 R11, R52 ;  /* 0x00000034000b7308 */ /* 0x000ea20000000800 */
[--C-:B------:R-:W-:Y:S01]  /*5dd0*/  FFMA R51, R51, UR29, -R22.reuse ;  /* 0x0000001d33337c23 */ /* 0x100fe20008000816 */
[--C-:B------:R-:W-:Y:S01]  /*5de0*/  FFMA R54, R54, UR29, -R22.reuse ;  /* 0x0000001d36367c23 */ /* 0x100fe20008000816 */
[----:B------:R-:W-:Y:S01]  /*5df0*/  @!P3 FMUL R27, R27, 0.5 ;  /* 0x3f0000001b1bb820 */ /* 0x000fe20000400000 */
[----:B------:R-:W-:Y:S01]  /*5e00*/  FFMA R55, R55, UR29, -R22 ;  /* 0x0000001d37377c23 */ /* 0x000fe20008000816 */
[----:B------:R-:W-:Y:S01]  /*5e10*/  FADD R12, R26, R17 ;  /* 0x000000111a0c7221 */ /* 0x000fe20000000000 */
[----:B------:R-:W-:-:S02]  /*5e20*/  F2FP.BF16.F32.PACK_AB R26, R29, R26 ;  /* 0x0000001a1d1a723e */ /* 0x000fc400000010ff */
[----:B------:R3:W4:Y:S01]  /*5e30*/  MUFU.EX2 R30, R23 ;  /* 0x00000017001e7308 */ /* 0x0007220000000800 */
[----:B-1----:R-:W-:Y:S01]  /*5e40*/  @!P6 FMUL R20, R20, R20 ;  /* 0x000000141414e220 */ /* 0x002fe20000400000 */
[----:B------:R-:W-:Y:S02]  /*5e50*/  FSETP.GEU.AND P6, PT, R41, -126, PT ;  /* 0xc2fc00002900780b */ /* 0x000fe40003fce000 */
[----:B------:R-:W-:-:S04]  /*5e60*/  @!P4 FMUL R28, R28, 0.5 ;  /* 0x3f0000001c1cc820 */ /* 0x000fc80000400000 */
[----:B------:R1:W5:Y:S01]  /*5e70*/  MUFU.EX2 R31, R27 ;  /* 0x0000001b001f7308 */ /* 0x0003620000000800 */
[----:B---3--:R-:W-:Y:S01]  /*5e80*/  FFMA R23, R35, UR29, -R22 ;  /* 0x0000001d23177c23 */ /* 0x008fe20008000816 */
[----:B--2---:R-:W-:Y:S01]  /*5e90*/  @!P5 FMUL R11, R11, R11 ;  /* 0x0000000b0b0bd220 */ /* 0x004fe20000400000 */
[----:B------:R-:W-:-:S04]  /*5ea0*/  FSETP.GEU.AND P5, PT, R40, -126, PT ;  /* 0xc2fc00002800780b */ /* 0x000fc80003fae000 */
[----:B------:R-:W-:Y:S01]  /*5eb0*/  @!P6 FMUL R41, R41, 0.5 ;  /* 0x3f0000002929e820 */ /* 0x000fe20000400000 */
[----:B------:R2:W3:Y:S01]  /*5ec0*/  MUFU.EX2 R34, R28 ;  /* 0x0000001c00227308 */ /* 0x0004e20000000800 */
[----:B----4-:R-:W-:Y:S01]  /*5ed0*/  @!P2 FMUL R30, R30, R30 ;  /* 0x0000001e1e1ea220 */ /* 0x010fe20000400000 */
[----:B------:R-:W-:Y:S01]  /*5ee0*/  FSETP.GEU.AND P2, PT, R23, -126, PT ;  /* 0xc2fc00001700780b */ /* 0x000fe20003f4e000 */
[----:B-1----:R-:W-:-:S05]  /*5ef0*/  FFMA R27, R38, UR29, -R22 ;  /* 0x0000001d261b7c23 */ /* 0x002fca0008000816 */
[----:B------:R-:W-:Y:S01]  /*5f00*/  @!P5 FMUL R40, R40, 0.5 ;  /* 0x3f0000002828d820 */ /* 0x000fe20000400000 */
[----:B-----5:R-:W-:Y:S01]  /*5f10*/  @!P3 FMUL R31, R31, R31 ;  /* 0x0000001f1f1fb220 */ /* 0x020fe20000400000 */
[----:B------:R-:W-:Y:S01]  /*5f20*/  FSETP.GEU.AND P3, PT, R27, -126, PT ;  /* 0xc2fc00001b00780b */ /* 0x000fe20003f6e000 */
[----:B--2---:R-:W-:Y:S01]  /*5f30*/  FFMA R28, R39, UR29, -R22 ;  /* 0x0000001d271c7c23 */ /* 0x004fe20008000816 */
[----:B------:R-:W1:Y:S01]  /*5f40*/  MUFU.EX2 R41, R41 ;  /* 0x0000002900297308 */ /* 0x000e620000000800 */
[----:B------:R-:W-:Y:S02]  /*5f50*/  FADD R22, R37, R20 ;  /* 0x0000001425167221 */ /* 0x000fe40000000000 */
[----:B------:R-:W-:Y:S01]  /*5f60*/  @!P2 FMUL R23, R23, 0.5 ;  /* 0x3f0000001717a820 */ /* 0x000fe20000400000 */
[----:B---3--:R-:W-:Y:S01]  /*5f70*/  @!P4 FMUL R34, R34, R34 ;  /* 0x000000222222c220 */ /* 0x008fe20000400000 */
[----:B------:R-:W-:-:S03]  /*5f80*/  FSETP.GEU.AND P4, PT, R28, -126, PT ;  /* 0xc2fc00001c00780b */ /* 0x000fc60003f8e000 */
[----:B------:R-:W2:Y:S03]  /*5f90*/  MUFU.EX2 R35, R40 ;  /* 0x0000002800237308 */ /* 0x000ea60000000800 */
[----:B------:R-:W-:-:S05]  /*5fa0*/  @!P3 FMUL R27, R27, 0.5 ;  /* 0x3f0000001b1bb820 */ /* 0x000fca0000400000 */
[----:B------:R3:W4:Y:S01]  /*5fb0*/  MUFU.EX2 R38, R23 ;  /* 0x0000001700267308 */ /* 0x0007220000000800 */
[----:B-1----:R-:W-:Y:S01]  /*5fc0*/  @!P6 FMUL R41, R41, R41 ;  /* 0x000000292929e220 */ /* 0x002fe20000400000 */
[----:B------:R-:W-:Y:S01]  /*5fd0*/  FSETP.GEU.AND P6, PT, R44, -126, PT ;  /* 0xc2fc00002c00780b */ /* 0x000fe20003fce000 */
[----:B------:R-:W-:-:S05]  /*5fe0*/  @!P4 FMUL R28, R28, 0.5 ;  /* 0x3f0000001c1cc820 */ /* 0x000fca0000400000 */
[----:B------:R1:W5:Y:S01]  /*5ff0*/  MUFU.EX2 R39, R27 ;  /* 0x0000001b00277308 */ /* 0x0003620000000800 */
[----:B--2---:R-:W-:Y:S01]  /*6000*/  @!P5 FMUL R35, R35, R35 ;  /* 0x000000232323d220 */ /* 0x004fe20000400000 */
[----:B------:R-:W-:Y:S01]  /*6010*/  FSETP.GEU.AND P5, PT, R42, -126, PT ;  /* 0xc2fc00002a00780b */ /* 0x000fe20003fae000 */
[----:B---3--:R-:W-:Y:S01]  /*6020*/  FADD R23, R32, R19 ;  /* 0x0000001320177221 */ /* 0x008fe20000000000 */
[----:B------:R-:W-:-:S03]  /*6030*/  F2FP.BF16.F32.PACK_AB R32, R14, R19 ;  /* 0x000000130e20723e */ /* 0x000fc600000010ff */
[----:B------:R-:W-:Y:S01]  /*6040*/  @!P6 FMUL R44, R44, 0.5 ;  /* 0x3f0000002c2ce820 */ /* 0x000fe20000400000 */
[----:B------:R-:W2:Y:S01]  /*6050*/  MUFU.EX2 R40, R28 ;  /* 0x0000001c00287308 */ /* 0x000ea20000000800 */
[----:B----4-:R-:W-:Y:S01]  /*6060*/  @!P2 FMUL R38, R38, R38 ;  /* 0x000000262626a220 */ /* 0x010fe20000400000 */
[----:B------:R-:W-:Y:S01]  /*6070*/  FSETP.GEU.AND P2, PT, R46, -126, PT ;  /* 0xc2fc00002e00780b */ /* 0x000fe20003f4e000 */
[----:B-1----:R-:W-:-:S04]  /*6080*/  FADD R27, R36, R11 ;  /* 0x0000000b241b7221 */ /* 0x002fc80000000000 */
[----:B------:R-:W-:Y:S01]  /*6090*/  @!P5 FMUL R42, R42, 0.5 ;  /* 0x3f0000002a2ad820 */ /* 0x000fe20000400000 */
[----:B------:R-:W1:Y:S01]  /*60a0*/  MUFU.EX2 R44, R44 ;  /* 0x0000002c002c7308 */ /* 0x000e620000000800 */
[----:B-----5:R-:W-:Y:S01]  /*60b0*/  @!P3 FMUL R39, R39, R39 ;  /* 0x000000272727b220 */ /* 0x020fe20000400000 */
[----:B------:R-:W-:Y:S01]  /*60c0*/  FSETP.GEU.AND P3, PT, R47, -126, PT ;  /* 0xc2fc00002f00780b */ /* 0x000fe20003f6e000 */
[----:B------:R-:W-:-:S04]  /*60d0*/  FADD R27, R12, R27 ;  /* 0x0000001b0c1b7221 */ /* 0x000fc80000000000 */
[----:B------:R-:W-:Y:S01]  /*60e0*/  @!P2 FMUL R46, R46, 0.5 ;  /* 0x3f0000002e2ea820 */ /* 0x000fe20000400000 */
[----:B------:R-:W3:Y:S01]  /*60f0*/  MUFU.EX2 R43, R42 ;  /* 0x0000002a002b7308 */ /* 0x000ee20000000800 */
[----:B--2---:R-:W-:Y:S01]  /*6100*/  @!P4 FMUL R40, R40, R40 ;  /* 0x000000282828c220 */ /* 0x004fe20000400000 */
[----:B------:R-:W-:-:S04]  /*6110*/  FSETP.GEU.AND P4, PT, R50, -126, PT ;  /* 0xc2fc00003200780b */ /* 0x000fc80003f8e000 */
[----:B------:R-:W-:Y:S01]  /*6120*/  F2FP.BF16.F32.PACK_AB R99, R40, R39 ;  /* 0x000000272863723e */ /* 0x000fe200000010ff */
[----:B------:R-:W-:Y:S01]  /*6130*/  @!P3 FMUL R47, R47, 0.5 ;  /* 0x3f0000002f2fb820 */ /* 0x000fe20000400000 */
[----:B------:R2:W4:Y:S01]  /*6140*/  MUFU.EX2 R45, R46 ;  /* 0x0000002e002d7308 */ /* 0x0005220000000800 */
[----:B-1----:R-:W-:Y:S01]  /*6150*/  @!P6 FMUL R44, R44, R44 ;  /* 0x0000002c2c2ce220 */ /* 0x002fe20000400000 */
[----:B------:R-:W-:-:S05]  /*6160*/  FSETP.GEU.AND P6, PT, R54, -126, PT ;  /* 0xc2fc00003600780b */ /* 0x000fca0003fce000 */
[----:B------:R-:W-:Y:S01]  /*6170*/  @!P4 FMUL R50, R50, 0.5 ;  /* 0x3f0000003232c820 */ /* 0x000fe20000400000 */
[----:B------:R1:W5:Y:S01]  /*6180*/  MUFU.EX2 R42, R47 ;  /* 0x0000002f002a7308 */ /* 0x0003620000000800 */
[----:B---3--:R-:W-:Y:S01]  /*6190*/  @!P5 FMUL R43, R43, R43 ;  /* 0x0000002b2b2bd220 */ /* 0x008fe20000400000 */
[----:B------:R-:W-:Y:S01]  /*61a0*/  FSETP.GEU.AND P5, PT, R51, -126, PT ;  /* 0xc2fc00003300780b */ /* 0x000fe20003fae000 */
[----:B--2---:R-:W-:Y:S01]  /*61b0*/  FMUL R46, R21, UR29 ;  /* 0x0000001d152e7c20 */ /* 0x004fe20008400000 */
[----:B------:R-:W-:Y:S01]  /*61c0*/  FADD R21, R33, R14 ;  /* 0x0000000e21157221 */ /* 0x000fe20000000000 */
[----:B------:R-:W-:Y:S02]  /*61d0*/  FADD R12, R30, R43 ;  /* 0x0000002b1e0c7221 */ /* 0x000fe40000000000 */
[----:B------:R-:W-:Y:S01]  /*61e0*/  @!P6 FMUL R54, R54, 0.5 ;  /* 0x3f0000003636e820 */ /* 0x000fe20000400000 */
[----:B------:R-:W2:Y:S01]  /*61f0*/  MUFU.EX2 R50, R50 ;  /* 0x0000003200327308 */ /* 0x000ea20000000800 */
[----:B----4-:R-:W-:Y:S01]  /*6200*/  @!P2 FMUL R45, R45, R45 ;  /* 0x0000002d2d2da220 */ /* 0x010fe20000400000 */
[----:B------:R-:W-:Y:S01]  /*6210*/  FSETP.GEU.AND P2, PT, R55, -126, PT ;  /* 0xc2fc00003700780b */ /* 0x000fe20003f4e000 */
[----:B------:R-:W-:Y:S01]  /*6220*/  FADD R28, R10, R21 ;  /* 0x000000150a1c7221 */ /* 0x000fe20000000000 */
[----:B------:R-:W-:Y:S01]  /*6230*/  FADD R10, R24, R15 ;  /* 0x0000000f180a7221 */ /* 0x000fe20000000000 */
[----:B------:R-:W-:Y:S01]  /*6240*/  FADD R21, R29, R18 ;  /* 0x000000121d157221 */ /* 0x000fe20000000000 */
[----:B-1----:R-:W-:Y:S01]  /*6250*/  FADD R47, R34, R45 ;  /* 0x0000002d222f7221 */ /* 0x002fe20000000000 */
[----:B------:R-:W-:Y:S01]  /*6260*/  @!P5 FMUL R51, R51, 0.5 ;  /* 0x3f0000003333d820 */ /* 0x000fe20000400000 */
[----:B------:R-:W1:Y:S01]  /*6270*/  MUFU.EX2 R54, R54 ;  /* 0x0000003600367308 */ /* 0x000e620000000800 */
[----:B-----5:R-:W-:Y:S01]  /*6280*/  @!P3 FMUL R42, R42, R42 ;  /* 0x0000002a2a2ab220 */ /* 0x020fe20000400000 */
[----:B------:R-:W-:Y:S01]  /*6290*/  FSETP.GEU.AND P3, PT, R13, -126, PT ;  /* 0xc2fc00000d00780b */ /* 0x000fe20003f6e000 */
[----:B------:R-:W-:Y:S01]  /*62a0*/  FADD R10, R10, R23 ;  /* 0x000000170a0a7221 */ /* 0x000fe20000000000 */
[----:B------:R-:W-:Y:S01]  /*62b0*/  FADD R21, R21, R22 ;  /* 0x0000001615157221 */ /* 0x000fe20000000000 */
[----:B------:R-:W-:Y:S01]  /*62c0*/  FADD R22, R31, R44 ;  /* 0x0000002c1f167221 */ /* 0x000fe20000000000 */
[----:B------:R-:W-:Y:S01]  /*62d0*/  FADD R48, R35, R42 ;  /* 0x0000002a23307221 */ /* 0x000fe20000000000 */
[----:B------:R-:W-:Y:S01]  /*62e0*/  @!P2 FMUL R55, R55, 0.5 ;  /* 0x3f0000003737a820 */ /* 0x000fe20000400000 */
[----:B------:R-:W3:Y:S01]  /*62f0*/  MUFU.EX2 R51, R51 ;  /* 0x0000003300337308 */ /* 0x000ee20000000800 */
[----:B--2---:R-:W-:Y:S01]  /*6300*/  @!P4 FMUL R50, R50, R50 ;  /* 0x000000323232c220 */ /* 0x004fe20000400000 */
[----:B------:R-:W-:Y:S01]  /*6310*/  FSETP.GEU.AND P4, PT, R46, -126, PT ;  /* 0xc2fc00002e00780b */ /* 0x000fe20003f8e000 */
[----:B------:R-:W-:Y:S01]  /*6320*/  FADD R21, R28, R21 ;  /* 0x000000151c157221 */ /* 0x000fe20000000000 */
[----:B------:R-:W-:Y:S01]  /*6330*/  FADD R10, R10, R27 ;  /* 0x0000001b0a0a7221 */ /* 0x000fe20000000000 */
[----:B------:R-:W-:Y:S01]  /*6340*/  FADD R49, R41, R50 ;  /* 0x0000003229317221 */ /* 0x000fe20000000000 */
[----:B------:R-:W-:Y:S01]  /*6350*/  F2FP.BF16.F32.PACK_AB R24, R25, R24 ;  /* 0x000000181918723e */ /* 0x000fe200000010ff */
[----:B------:R-:W-:Y:S01]  /*6360*/  @!P3 FMUL R13, R13, 0.5 ;  /* 0x3f0000000d0db820 */ /* 0x000fe20000400000 */
[----:B------:R-:W2:Y:S01]  /*6370*/  MUFU.EX2 R55, R55 ;  /* 0x0000003700377308 */ /* 0x000ea20000000800 */
[----:B-1----:R-:W-:Y:S01]  /*6380*/  @!P6 FMUL R54, R54, R54 ;  /* 0x000000363636e220 */ /* 0x002fe20000400000 */
[----:B------:R-:W-:Y:S01]  /*6390*/  FADD R12, R12, R49 ;  /* 0x000000310c0c7221 */ /* 0x000fe20000000000 */
[----:B------:R-:W-:Y:S01]  /*63a0*/  FADD R10, R10, R21 ;  /* 0x000000150a0a7221 */ /* 0x000fe20000000000 */
[----:B------:R-:W-:-:S02]  /*63b0*/  F2FP.BF16.F32.PACK_AB R25, R31, R30 ;  /* 0x0000001e1f19723e */ /* 0x000fc400000010ff */
[----:B------:R-:W-:Y:S01]  /*63c0*/  F2FP.BF16.F32.PACK_AB R27, R35, R34 ;  /* 0x00000022231b723e */ /* 0x000fe200000010ff */
[----:B------:R-:W-:Y:S01]  /*63d0*/  @!P4 FMUL R46, R46, 0.5 ;  /* 0x3f0000002e2ec820 */ /* 0x000fe20000400000 */
[----:B------:R-:W1:Y:S01]  /*63e0*/  MUFU.EX2 R13, R13 ;  /* 0x0000000d000d7308 */ /* 0x000e620000000800 */
[----:B---3--:R-:W-:Y:S01]  /*63f0*/  @!P5 FMUL R51, R51, R51 ;  /* 0x000000333333d220 */ /* 0x008fe20000400000 */
[----:B------:R-:W-:Y:S02]  /*6400*/  F2FP.BF16.F32.PACK_AB R28, R16, R15 ;  /* 0x0000000f101c723e */ /* 0x000fe400000010ff */
[----:B------:R-:W-:Y:S01]  /*6410*/  F2FP.BF16.F32.PACK_AB R29, R44, R43 ;  /* 0x0000002b2c1d723e */ /* 0x000fe200000010ff */
[----:B------:R-:W-:Y:S01]  /*6420*/  FADD R53, R38, R51 ;  /* 0x0000003326357221 */ /* 0x000fe20000000000 */
[----:B------:R-:W-:Y:S02]  /*6430*/  F2FP.BF16.F32.PACK_AB R30, R18, R17 ;  /* 0x00000011121e723e */ /* 0x000fe400000010ff */
[----:B------:R3:W4:Y:S01]  /*6440*/  MUFU.EX2 R23, R46 ;  /* 0x0000002e00177308 */ /* 0x0007220000000800 */
[----:B--2---:R-:W-:Y:S01]  /*6450*/  @!P2 FMUL R55, R55, R55 ;  /* 0x000000373737a220 */ /* 0x004fe20000400000 */
[----:B------:R-:W-:Y:S01]  /*6460*/  FADD R22, R22, R53 ;  /* 0x0000003516167221 */ /* 0x000fe20000000000 */
[----:B------:R-:W-:-:S02]  /*6470*/  F2FP.BF16.F32.PACK_AB R31, R42, R45 ;  /* 0x0000002d2a1f723e */ /* 0x000fc400000010ff */
[----:B------:R-:W-:Y:S01]  /*6480*/  FADD R97, R40, R55 ;  /* 0x0000003728617221 */ /* 0x000fe20000000000 */
[----:B------:R-:W-:Y:S02]  /*6490*/  F2FP.BF16.F32.PACK_AB R33, R51, R50 ;  /* 0x000000323321723e */ /* 0x000fe400000010ff */
[----:B------:R-:W-:Y:S01]  /*64a0*/  F2FP.BF16.F32.PACK_AB R34, R20, R11 ;  /* 0x0000000b1422723e */ /* 0x000fe200000010ff */
[----:B---3--:R-:W-:Y:S01]  /*64b0*/  FADD R46, R39, R54 ;  /* 0x00000036272e7221 */ /* 0x008fe20000000000 */
[----:B------:R-:W-:Y:S01]  /*64c0*/  FADD R97, R48, R97 ;  /* 0x0000006130617221 */ /* 0x000fe20000000000 */
[----:B-1----:R-:W-:Y:S02]  /*64d0*/  @!P3 FMUL R13, R13, R13 ;  /* 0x0000000d0d0db220 */ /* 0x002fe40000400000 */
[----:B------:R-:W-:Y:S01]  /*64e0*/  FADD R47, R47, R46 ;  /* 0x0000002e2f2f7221 */ /* 0x000fe20000000000 */
[----:B------:R-:W-:Y:S01]  /*64f0*/  FADD R97, R22, R97 ;  /* 0x0000006116617221 */ /* 0x000fe20000000000 */
[----:B------:R-:W-:Y:S01]  /*6500*/  FFMA R6, R13, R6, R10 ;  /* 0x000000060d067223 */ /* 0x000fe2000000000a */
[----:B------:R-:W-:Y:S01]  /*6510*/  SHF.L.U32 R10, R9, 0x1f, RZ ;  /* 0x0000001f090a7819 */ /* 0x000fe200000006ff */
[----:B------:R-:W-:Y:S01]  /*6520*/  FADD R12, R12, R47 ;  /* 0x0000002f0c0c7221 */ /* 0x000fe20000000000 */
[----:B----4-:R-:W-:Y:S01]  /*6530*/  @!P4 FMUL R23, R23, R23 ;  /* 0x000000171717c220 */ /* 0x010fe20000400000 */
[-C--:B------:R-:W-:Y:S01]  /*6540*/  FMUL R88, R88, R13.reuse ;  /* 0x0000000d58587220 */ /* 0x080fe20000400000 */
[----:B------:R1:W2:Y:S01]  /*6550*/  SYNCS.PHASECHK.TRANS64.TRYWAIT P2, [UR10+0x11800], R10 ;  /* 0x0118000aff0075a7 */ /* 0x0002a2000804014a */
[----:B------:R-:W-:Y:S01]  /*6560*/  FADD R12, R12, R97 ;  /* 0x000000610c0c7221 */ /* 0x000fe20000000000 */
[-C--:B------:R-:W-:Y:S01]  /*6570*/  FMUL R89, R89, R13.reuse ;  /* 0x0000000d59597220 */ /* 0x080fe20000400000 */
[-C--:B------:R-:W-:Y:S01]  /*6580*/  FMUL R92, R92, R13.reuse ;  /* 0x0000000d5c5c7220 */ /* 0x080fe20000400000 */
[-C--:B------:R-:W-:Y:S01]  /*6590*/  FMUL R93, R93, R13.reuse ;  /* 0x0000000d5d5d7220 */ /* 0x080fe20000400000 */
[----:B------:R-:W-:Y:S01]  /*65a0*/  FFMA R8, R23, R8, R12 ;  /* 0x0000000817087223 */ /* 0x000fe2000000000c */
        /* <DEDUP_REMOVED lines=37> */
[----:B-12---:R-:W-:Y:S06]  /*6800*/  @!P0 BRA `(.L_x_39) ;  /* 0x0000000000048947 */ /* 0x006fec0003800000 */
[----:B------:R-:W-:Y:S01]  /*6810*/  BPT.TRAP 0x1 ;  /* 0x000000040000795c */ /* 0x000fe20000300000 */
.L_x_39:
[----:B------:R-:W-:Y:S05]  /*6820*/  @P2 BRA `(.L_x_40) ;  /* 0x0000000000082947 */ /* 0x000fea0003800000 */
[----:B------:R-:W1:Y:S02]  /*6830*/  SYNCS.PHASECHK.TRANS64.TRYWAIT P2, [UR10+0x11800], R10 ;  /* 0x0118000aff0075a7 */ /* 0x000e64000804014a */
[----:B-1----:R-:W-:Y:S05]  /*6840*/  @!P2 BRA `(.L_x_41) ;  /* 0x0000003c00d0a947 */ /* 0x002fea0003800000 */
.L_x_40:
        /* <DEDUP_REMOVED lines=103> */
.L_x_42:
[----:B------:R-:W-:-:S04]  /*6ec0*/  ULEA UR10, UR5, UR36, 0x3 ;  /* 0x00000024050a7291 */ /* 0x000fc8000f8e183f */
[----:B------:R-:W-:-:S04]  /*6ed0*/  UIADD3 UR10, UR10, 0x11828, URZ ;  /* 0x000118280a0a7890 */ /* 0x000fc8000fffe03f */
[----:B------:R-:W-:-:S09]  /*6ee0*/  UPRMT UR10, URZ, 0x654, UR10 ;  /* 0x000006543f0a7896 */ /* 0x000fd2000800000a */
[----:B------:R-:W-:Y:S01]  /*6ef0*/  SYNCS.ARRIVE.TRANS64.RED.A1T0 RZ, [UR10], RZ ;  /* 0x000000ffffff79a7 */ /* 0x000fe2000810040a */
[----:B------:R-:W-:Y:S05]  /*6f00*/  @P1 BRA `(.L_x_43) ;  /* 0x0000000000041947 */ /* 0x000fea0003800000 */
[----:B------:R-:W-:Y:S01]  /*6f10*/  BPT.TRAP 0x1 ;  /* 0x000000040000795c */ /* 0x000fe20000300000 */
.L_x_43:
[----:B------:R-:W-:-:S04]  /*6f20*/  UIADD3 UR5, UR5, 0x1, URZ ;  /* 0x0000000105057890 */ /* 0x000fc8000fffe03f */
[----:B------:R-:W-:-:S04]  /*6f30*/  UISETP.NE.AND UP0, UPT, UR5, 0x5, UPT ;  /* 0x000000050500788c */ /* 0x000fc8000bf05270 */
[----:B------:R-:W-:Y:S01]  /*6f40*/  USEL UR10, UR5, URZ, UP0 ;  /* 0x0000003f050a7287 */ /* 0x000fe20008000000 */
[----:B------:R-:W-:Y:S11]  /*6f50*/  @!P0 BRA `(.L_x_44) ;  /* 0x0000000000048947 */ /* 0x000ff60003800000 */
[----:B------:R-:W-:Y:S01]  /*6f60*/  BPT.TRAP 0x1 ;  /* 0x000000040000795c */ /* 0x000fe20000300000 */
.L_x_44:
[----:B------:R-:W-:-:S04]  /*6f70*/  ULEA UR5, UR10, UR36, 0x3 ;  /* 0x000000240a057291 */ /* 0x000fc8000f8e183f */
[----:B------:R-:W-:-:S04]  /*6f80*/  UIADD3 UR5, UR5, 0x11828, URZ ;  /* 0x0001182805057890 */ /* 0x000fc8000fffe03f */
[----:B------:R-:W-:-:S09]  /*6f90*/  UPRMT UR5, URZ, 0x654, UR5 ;  /* 0x000006543f057896 */ /* 0x000fd20008000005 */
[----:B------:R-:W-:Y:S01]  /*6fa0*/  SYNCS.ARRIVE.TRANS64.RED.A1T0 RZ, [UR5], RZ ;  /* 0x000000ffffff79a7 */ /* 0x000fe20008100405 */
[----:B------:R-:W-:Y:S05]  /*6fb0*/  @P1 BRA `(.L_x_45) ;  /* 0x0000000000041947 */ /* 0x000fea0003800000 */
[----:B------:R-:W-:Y:S01]  /*6fc0*/  BPT.TRAP 0x1 ;  /* 0x000000040000795c */ /* 0x000fe20000300000 */
.L_x_45:
[----:B------:R-:W-:Y:S01]  /*6fd0*/  UIADD3 UR7, UR7, 0x1, URZ ;  /* 0x0000000107077890 */ /* 0x000fe2000fffe03f */
[C---:B------:R-:W-:Y:S01]  /*6fe0*/  ISETP.GT.AND P2, PT, R3.reuse, 0x1, PT ;  /* 0x000000010300780c */ /* 0x040fe20003f44270 */
[----:B------:R-:W-:Y:S01]  /*6ff0*/  UIADD3 UR5, UR10, 0x1, URZ ;  /* 0x000000010a057890 */ /* 0x000fe2000fffe03f */
[----:B------:R-:W-:Y:S01]  /*7000*/  VIADD R3, R3, 0xffffffff ;  /* 0xffffffff03037836 */ /* 0x000fe20000000000 */
[----:B------:R-:W-:Y:S01]  /*7010*/  UISETP.NE.AND UP1, UPT, UR7, 0x5, UPT ;  /* 0x000000050700788c */ /* 0x000fe2000bf25270 */
[----:B------:R-:W-:Y:S01]  /*7020*/  IADD3 R5, R5, 0x40, RZ ;  /* 0x0000004005057810 */ /* 0x000fe20007ffe0ff */
[----:B------:R-:W-:Y:S01]  /*7030*/  UISETP.NE.AND UP0, UPT, UR5, 0x5, UPT ;  /* 0x000000050500788c */ /* 0x000fe2000bf05270 */
[----:B------:R-:W-:Y:S01]  /*7040*/  IMAD.MOV.U32 R12, RZ, RZ, R4 ;  /* 0x000000ffff0c7224 */ /* 0x000fe200078e0004 */
[----:B------:R-:W-:Y:S01]  /*7050*/  USEL UR10, URZ, 0x1, UP1 ;  /* 0x000000013f0a7887 */ /* 0x000fe20008800000 */
[----:B-1----:R-:W-:Y:S01]  /*7060*/  MOV R10, R7 ;  /* 0x00000007000a7202 */ /* 0x002fe20000000f00 */
[----:B------:R-:W-:-:S02]  /*7070*/  USEL UR5, UR5, URZ, UP0 ;  /* 0x0000003f05057287 */ /* 0x000fc40008000000 */
[----:B------:R-:W-:Y:S02]  /*7080*/  USEL UR7, UR7, URZ, UP1 ;  /* 0x0000003f07077287 */ /* 0x000fe40008800000 */
[----:B------:R-:W-:Y:S01]  /*7090*/  LOP3.LUT R11, R9, UR10, RZ, 0x3c, !PT ;  /* 0x0000000a090b7c12 */ /* 0x000fe2000f8e3cff */
[----:B------:R-:W-:Y:S09]  /*70a0*/  @P2 BRA `(.L_x_46) ;  /* 0xffffffdc00302947 */ /* 0x000ff2000383ffff */
.L_x_35:
[----:B------:R-:W1:Y:S01]  /*70b0*/  SHFL.BFLY PT, R3, R6, 0x1, 0x1f ;  /* 0x0c201f0006037f89 */ /* 0x000e6200000e0000 */
[----:B------:R-:W-:Y:S01]  /*70c0*/  BSSY B0, `(.L_x_47) ;  /* 0x0000023000007945 */ /* 0x000fe20003800000 */
[----:B------:R-:W-:Y:S01]  /*70d0*/  IMAD.MOV.U32 R9, RZ, RZ, 0x7f800000 ;  /* 0x7f800000ff097424 */ /* 0x000fe200078e00ff */
[----:B------:R-:W-:Y:S01]  /*70e0*/  MOV R10, 0x3f800000 ;  /* 0x3f800000000a7802 */ /* 0x000fe20000000f00 */
[----:B------:R-:W2:Y:S01]  /*70f0*/  SHFL.BFLY PT, R5, R8, 0x1, 0x1f ;  /* 0x0c201f0008057f89 */ /* 0x000ea200000e0000 */
[----:B------:R-:W-:Y:S01]  /*7100*/  MOV R11, 0x7f800000 ;  /* 0x7f800000000b7802 */ /* 0x000fe20000000f00 */
[----:B-1----:R-:W-:Y:S01]  /*7110*/  FADD R3, R3, R6 ;  /* 0x0000000603037221 */ /* 0x002fe20000000000 */
[----:B--2---:R-:W-:-:S04]  /*7120*/  FADD R16, R5, R8 ;  /* 0x0000000805107221 */ /* 0x004fc80000000000 */
[----:B------:R-:W1:Y:S04]  /*7130*/  SHFL.BFLY PT, R0, R3, 0x2, 0x1f ;  /* 0x0c401f0003007f89 */ /* 0x000e6800000e0000 */
[----:B------:R-:W2:Y:S01]  /*7140*/  SHFL.BFLY PT, R17, R16, 0x2, 0x1f ;  /* 0x0c401f0010117f89 */ /* 0x000ea200000e0000 */
[C---:B-1----:R-:W-:Y:S01]  /*7150*/  FSETP.NE.AND P0, PT, R3.reuse, -R0, PT ;  /* 0x800000000300720b */ /* 0x042fe20003f05000 */
[----:B------:R-:W-:Y:S01]  /*7160*/  FADD R5, R3, R0 ;  /* 0x0000000003057221 */ /* 0x000fe20000000000 */
[----:B------:R-:W-:Y:S02]  /*7170*/  IMAD.MOV.U32 R0, RZ, RZ, 0x3f800000 ;  /* 0x3f800000ff007424 */ /* 0x000fe400078e00ff */
[----:B--2---:R-:W-:-:S09]  /*7180*/  FADD R6, R16, R17 ;  /* 0x0000001110067221 */ /* 0x004fd20000000000 */
[----:B------:R-:W-:Y:S05]  /*7190*/  @!P0 BRA `(.L_x_48) ;  /* 0x0000000000548947 */ /* 0x000fea0003800000 */
[----:B------:R-:W-:Y:S01]  /*71a0*/  VIADD R0, R5, 0x1800000 ;  /* 0x0180000005007836 */ /* 0x000fe20000000000 */
[----:B------:R-:W-:Y:S04]  /*71b0*/  BSSY B1, `(.L_x_49) ;  /* 0x000000c000017945 */ /* 0x000fe80003800000 */
[----:B------:R-:W-:-:S04]  /*71c0*/  LOP3.LUT R0, R0, 0x7f800000, RZ, 0xc0, !PT ;  /* 0x7f80000000007812 */ /* 0x000fc800078ec0ff */
[----:B------:R-:W-:-:S13]  /*71d0*/  ISETP.GT.U32.AND P0, PT, R0, 0x1ffffff, PT ;  /* 0x01ffffff0000780c */ /* 0x000fda0003f04070 */
[----:B------:R-:W-:Y:S05]  /*71e0*/  @P0 BRA `(.L_x_50) ;  /* 0x0000000000100947 */ /* 0x000fea0003800000 */
[----:B------:R-:W-:Y:S02]  /*71f0*/  MOV R2, R5 ;  /* 0x0000000500027202 */ /* 0x000fe40000000f00 */
[----:B------:R-:W-:-:S07]  /*7200*/  MOV R15, 0x7220 ;  /* 0x00007220000f7802 */ /* 0x000fce0000000f00 */
[----:B------:R-:W-:Y:S05]  /*7210*/  CALL.REL.NOINC `($__internal_0_$__cuda_sm20_rcp_rn_f32_slowpath) ;  /* 0x0000003800047944 */ /* 0x000fea0003c00000 */
[----:B------:R-:W-:Y:S05]  /*7220*/  BRA `(.L_x_51) ;  /* 0x0000000000107947 */ /* 0x000fea0003800000 */
.L_x_50:
[----:B------:R-:W1:Y:S02]  /*7230*/  MUFU.RCP R0, R5 ;  /* 0x0000000500007308 */ /* 0x000e640000001000 */
[----:B-1----:R-:W-:-:S04]  /*7240*/  FFMA R2, R5, R0, -1 ;  /* 0xbf80000005027423 */ /* 0x002fc80000000000 */
[----:B------:R-:W-:-:S04]  /*7250*/  FADD.FTZ R3, -R2, -RZ ;  /* 0x800000ff02037221 */ /* 0x000fc80000010100 */
[----:B------:R-:W-:-:S07]  /*7260*/  FFMA R0, R0, R3, R0 ;  /* 0x0000000300007223 */ /* 0x000fce0000000000 */
.L_x_51:
[----:B------:R-:W-:Y:S05]  /*7270*/  BSYNC B1 ;  /* 0x0000000000017941 */ /* 0x000fea0003800000 */
.L_x_49:
[----:B------:R-:W-:Y:S01]  /*7280*/  FSETP.GEU.AND P0, PT, |R5|, 1.175494350822287508e-38, PT ;  /* 0x008000000500780b */ /* 0x000fe20003f0e200 */
[----:B------:R-:W-:-:S12]  /*7290*/  ULDC UR4, c[0x0][0x600] ;  /* 0x0001800000047ab9 */ /* 0x000fd80000000800 */
[----:B------:R-:W-:-:S04]  /*72a0*/  @!P0 FMUL R5, R5, 16777216 ;  /* 0x4b80000005058820 */ /* 0x000fc80000400000 */
[----:B------:R-:W1:Y:S02]  /*72b0*/  MUFU.LG2 R2, R5 ;  /* 0x0000000500027308 */ /* 0x000e640000000c00 */
[----:B-1----:R-:W-:-:S04]  /*72c0*/  @!P0 FADD R2, R2, -24 ;  /* 0xc1c0000002028421 */ /* 0x002fc80000000000 */
[----:B------:R-:W-:-:S04]  /*72d0*/  FMUL R11, R2, 0.69314718246459960938 ;  /* 0x3f317218020b7820 */ /* 0x000fc80000400000 */
[----:B------:R-:W-:-:S07]  /*72e0*/  FFMA R11, R4, UR4, R11 ;  /* 0x00000004040b7c23 */ /* 0x000fce000800000b */
.L_x_48:
[----:B------:R-:W-:Y:S05]  /*72f0*/  BSYNC B0 ;  /* 0x0000000000007941 */ /* 0x000fea0003800000 */
.L_x_47:
[----:B------:R-:W-:Y:S01]  /*7300*/  FSETP.NE.AND P0, PT, R16, -R17, PT ;  /* 0x800000111000720b */ /* 0x000fe20003f05000 */
[----:B------:R-:W-:Y:S01]  /*7310*/  ULDC UR4, c[0x0][0x608] ;  /* 0x0001820000047ab9 */ /* 0x000fe20000000800 */
[----:B------:R-:W-:Y:S01]  /*7320*/  BSSY B0, `(.L_x_52) ;  /* 0x000002d000007945 */ /* 0x000fe20003800000 */
[----:B------:R-:W-:-:S04]  /*7330*/  FMUL R0, R0, UR4 ;  /* 0x0000000400007c20 */ /* 0x000fc80008400000 */
        /* <DEDUP_REMOVED lines=20> */
[----:B------:R-:W-:Y:S06]  /*7480*/  @!P0 BRA `(.L_x_53) ;  /* 0x0000000000588947 */ /* 0x000fec0003800000 */
        /* <DEDUP_REMOVED lines=8> */
[----:B------:R-:W-:Y:S01]  /*7510*/  IMAD.MOV.U32 R10, RZ, RZ, R0 ;  /* 0x000000ffff0a7224 */ /* 0x000fe200078e0000 */
[----:B------:R-:W-:Y:S06]  /*7520*/  BRA `(.L_x_56) ;  /* 0x0000000000107947 */ /* 0x000fec0003800000 */
.L_x_55:
[----:B------:R-:W1:Y:S02]  /*7530*/  MUFU.RCP R3, R6 ;  /* 0x0000000600037308 */ /* 0x000e640000001000 */
[----:B-1----:R-:W-:-:S04]  /*7540*/  FFMA R0, R6, R3, -1 ;  /* 0xbf80000006007423 */ /* 0x002fc80000000003 */
[----:B------:R-:W-:-:S04]  /*7550*/  FADD.FTZ R0, -R0, -RZ ;  /* 0x800000ff00007221 */ /* 0x000fc80000010100 */
[----:B------:R-:W-:-:S07]  /*7560*/  FFMA R10, R3, R0, R3 ;  /* 0x00000000030a7223 */ /* 0x000fce0000000003 */
.L_x_56:
[----:B------:R-:W-:Y:S05]  /*7570*/  BSYNC B1 ;  /* 0x0000000000017941 */ /* 0x000fea0003800000 */
.L_x_54:
[----:B------:R-:W-:Y:S01]  /*7580*/  FSETP.GEU.AND P0, PT, |R6|, 1.175494350822287508e-38, PT ;  /* 0x008000000600780b */ /* 0x000fe20003f0e200 */
[----:B------:R-:W-:-:S12]  /*7590*/  ULDC UR4, c[0x0][0x600] ;  /* 0x0001800000047ab9 */ /* 0x000fd80000000800 */
[----:B------:R-:W-:-:S04]  /*75a0*/  @!P0 FMUL R6, R6, 16777216 ;  /* 0x4b80000006068820 */ /* 0x000fc80000400000 */
[----:B------:R-:W1:Y:S02]  /*75b0*/  MUFU.LG2 R0, R6 ;  /* 0x0000000600007308 */ /* 0x000e640000000c00 */
[----:B-1----:R-:W-:-:S04]  /*75c0*/  @!P0 FADD R0, R0, -24 ;  /* 0xc1c0000000008421 */ /* 0x002fc80000000000 */
[----:B------:R-:W-:-:S04]  /*75d0*/  FMUL R0, R0, 0.69314718246459960938 ;  /* 0x3f31721800007820 */ /* 0x000fc80000400000 */
[----:B------:R-:W-:-:S07]  /*75e0*/  FFMA R9, R7, UR4, R0 ;  /* 0x0000000407097c23 */ /* 0x000fce0008000000 */
.L_x_53:
[----:B------:R-:W-:Y:S05]  /*75f0*/  BSYNC B0 ;  /* 0x0000000000007941 */ /* 0x000fea0003800000 */
.L_x_52:
[----:B------:R-:W-:Y:S01]  /*7600*/  UISETP.NE.AND UP0, UPT, UR38, 0x1, UPT ;  /* 0x000000012600788c */ /* 0x000fe2000bf05270 */
[----:B------:R-:W1:Y:S03]  /*7610*/  S2R R2, SR_TID.X ;  /* 0x0000000000027919 */ /* 0x000e660000002100 */
[----:B------:R-:W-:-:S06]  /*7620*/  USEL UR4, URZ, 0x1, UP0 ;  /* 0x000000013f047887 */ /* 0x000fcc0008000000 */
[----:B------:R-:W-:Y:S01]  /*7630*/  MOV R0, UR4 ;  /* 0x0000000400007c02 */ /* 0x000fe20008000f00 */
[----:B------:R-:W-:Y:S02]  /*7640*/  ULDC UR4, c[0x0][0x608] ;  /* 0x0001820000047ab9 */ /* 0x000fe40000000800 */
[----:B------:R-:W-:Y:S01]  /*7650*/  FMUL R10, R10, UR4 ;  /* 0x000000040a0a7c20 */ /* 0x000fe20008400000 */
[----:B------:R-:W-:-:S03]  /*7660*/  SHF.L.U32 R0, R0, 0x1f, RZ ;  /* 0x0000001f00007819 */ /* 0x000fc600000006ff */
[-C--:B------:R-:W-:Y:S01]  /*7670*/  FMUL R90, R90, R10.reuse ;  /* 0x0000000a5a5a7220 */ /* 0x080fe20000400000 */
[----:B------:R-:W2:Y:S01]  /*7680*/  SYNCS.PHASECHK.TRANS64.TRYWAIT P0, [UR28+0x8], R0 ;  /* 0x00000800ff0075a7 */ /* 0x000ea2000800015c */
[-C--:B------:R-:W-:Y:S01]  /*7690*/  FMUL R44, R91, R10.reuse ;  /* 0x0000000a5b2c7220 */ /* 0x080fe20000400000 */
[-C--:B------:R-:W-:Y:S01]  /*76a0*/  FMUL R94, R94, R10.reuse ;  /* 0x0000000a5e5e7220 */ /* 0x080fe20000400000 */
[-C--:B------:R-:W-:Y:S01]  /*76b0*/  FMUL R46, R95, R10.reuse ;  /* 0x0000000a5f2e7220 */ /* 0x080fe20000400000 */
[-C--:B------:R-:W-:Y:S01]  /*76c0*/  FMUL R82, R82, R10.reuse ;  /* 0x0000000a52527220 */ /* 0x080fe20000400000 */
[-C--:B------:R-:W-:Y:S01]  /*76d0*/  FMUL R48, R83, R10.reuse ;  /* 0x0000000a53307220 */ /* 0x080fe20000400000 */
[-C--:B------:R-:W-:Y:S01]  /*76e0*/  FMUL R86, R86, R10.reuse ;  /* 0x0000000a56567220 */ /* 0x080fe20000400000 */
[----:B------:R-:W-:Y:S01]  /*76f0*/  FMUL R50, R87, R10 ;  /* 0x0000000a57327220 */ /* 0x000fe20000400000 */
[C---:B-1----:R-:W-:Y:S02]  /*7700*/  LOP3.LUT P1, R18, R2.reuse, 0x3, RZ, 0xc0, !PT ;  /* 0x0000000302127812 */ /* 0x042fe4000782c0ff */
[----:B------:R-:W-:Y:S01]  /*7710*/  LOP3.LUT R16, R2, 0x7f, RZ, 0xc0, !PT ;  /* 0x0000007f02107812 */ /* 0x000fe200078ec0ff */
[----:B--2---:R-:W-:Y:S10]  /*7720*/  @!P0 BRA `(.L_x_57) ;  /* 0x0000003000308947 */ /* 0x004ff40003800000 */
.L_x_113:
[----:B------:R-:W-:Y:S01]  /*7730*/  ULDC.64 UR10, c[0x0][0x208] ;  /* 0x00008200000a7ab9 */ /* 0x000fe20000000a00 */
[----:B------:R-:W-:Y:S01]  /*7740*/  BSSY B0, `(.L_x_58) ;  /* 0x0000019000007945 */ /* 0x000fe20003800000 */
[----:B------:R-:W-:-:S03]  /*7750*/  SHF.R.U32.HI R17, RZ, 0x5, R16 ;  /* 0x00000005ff117819 */ /* 0x000fc60000011610 */
[----:B------:R-:W-:Y:S05]  /*7760*/  @P1 BRA `(.L_x_59) ;  /* 0x0000000000581947 */ /* 0x000fea0003800000 */
[----:B------:R-:W2:Y:S01]  /*7770*/  S2UR UR4, SR_CTAID.Y ;  /* 0x00000000000479c3 */ /* 0x000ea20000002600 */
[----:B-1----:R-:W-:Y:S01]  /*7780*/  SHF.R.U32.HI R0, RZ, 0x2, R2 ;  /* 0x00000002ff007819 */ /* 0x002fe20000011602 */
[----:B------:R-:W-:Y:S01]  /*7790*/  IMAD.SHL.U32 R3, R17, 0x10, RZ ;  /* 0x0000001011037824 */ /* 0x000fe200078e00ff */
[----:B------:R-:W-:Y:S02]  /*77a0*/  USHF.L.U32 UR8, UR37, 0x6, URZ ;  /* 0x0000000625087899 */ /* 0x000fe4000800063f */
[----:B------:R-:W-:Y:S01]  /*77b0*/  LOP3.LUT R0, R0, 0x7, RZ, 0xc0, !PT ;  /* 0x0000000700007812 */ /* 0x000fe200078ec0ff */
[----:B------:R-:W-:Y:S02]  /*77c0*/  ULDC.64 UR6, c[0x0][0x688] ;  /* 0x0001a20000067ab9 */ /* 0x000fe40000000a00 */
[----:B------:R-:W1:Y:S01]  /*77d0*/  S2UR UR5, SR_CTAID.Z ;  /* 0x00000000000579c3 */ /* 0x000e620000002700 */
[----:B------:R-:W-:-:S04]  /*77e0*/  LOP3.LUT R0, R3, 0xfffffff0, R0, 0xe2, !PT ;  /* 0xfffffff003007812 */ /* 0x000fc800078ee200 */
[----:B------:R-:W-:-:S05]  /*77f0*/  IADD3 R3, R0, UR8, RZ ;  /* 0x0000000800037c10 */ /* 0x000fca000fffe0ff */
[----:B------:R-:W-:Y:S01]  /*7800*/  VIADD R2, R3, 0x8 ;  /* 0x0000000803027836 */ /* 0x000fe20000000000 */
[----:B--2---:R-:W-:-:S04]  /*7810*/  UIMAD UR4, UR4, UR6, UR8 ;  /* 0x00000006040472a4 */ /* 0x004fc8000f8e0208 */
[----:B-1----:R-:W-:-:S03]  /*7820*/  UIMAD UR4, UR5, UR7, UR4 ;  /* 0x00000007050472a4 */ /* 0x002fc6000f8e0204 */
[----:B------:R-:W-:Y:S02]  /*7830*/  ULDC UR5, c[0x0][0x288] ;  /* 0x0000a20000057ab9 */ /* 0x000fe40000000800 */
[----:B------:R-:W-:Y:S02]  /*7840*/  ISETP.GE.U32.AND P0, PT, R3, UR5, PT ;  /* 0x0000000503007c0c */ /* 0x000fe4000bf06070 */
[----:B------:R-:W-:Y:S02]  /*7850*/  IADD3 R0, P2, R0, UR4, RZ ;  /* 0x0000000400007c10 */ /* 0x000fe4000ff5e0ff */
[----:B------:R-:W-:Y:S01]  /*7860*/  ISETP.GE.U32.AND P1, PT, R2, UR5, PT ;  /* 0x0000000502007c0c */ /* 0x000fe2000bf26070 */
[----:B------:R-:W-:Y:S01]  /*7870*/  ULDC.64 UR4, c[0x0][0x680] ;  /* 0x0001a00000047ab9 */ /* 0x000fe20000000a00 */
[----:B------:R-:W-:Y:S02]  /*7880*/  IADD3.X R3, RZ, RZ, RZ, P2, !PT ;  /* 0x000000ffff037210 */ /* 0x000fe400017fe4ff */
[----:B------:R-:W-:-:S04]  /*7890*/  LEA R2, P2, R0, UR4, 0x2 ;  /* 0x0000000400027c11 */ /* 0x000fc8000f8410ff */
[----:B------:R-:W-:-:S05]  /*78a0*/  LEA.HI.X R3, R0, UR5, R3, 0x2, P2 ;  /* 0x0000000500037c11 */ /* 0x000fca00090f1403 */
[----:B------:R2:W-:Y:S04]  /*78b0*/  @!P0 STG.E desc[UR10][R2.64], R11 ;  /* 0x0000000b02008986 */ /* 0x0005e8000c10190a */
[----:B------:R2:W-:Y:S02]  /*78c0*/  @!P1 STG.E desc[UR10][R2.64+0x20], R9 ;  /* 0x0000200902009986 */ /* 0x0005e4000c10190a */
.L_x_59:
[----:B------:R-:W-:Y:S05]  /*78d0*/  BSYNC B0 ;  /* 0x0000000000007941 */ /* 0x000fea0003800000 */
.L_x_58:
[----:B------:R-:W-:Y:S01]  /*78e0*/  ULDC.64 UR4, c[0x0][0x730] ;  /* 0x0001cc0000047ab9 */ /* 0x000fe20000000a00 */
[-C--:B------:R-:W-:Y:S01]  /*78f0*/  FMUL R74, R74, R10.reuse ;  /* 0x0000000a4a4a7220 */ /* 0x080fe20000400000 */
[----:B------:R-:W-:Y:S01]  /*7900*/  ISETP.NE.U32.AND P0, PT, RZ, UR4, PT ;  /* 0x00000004ff007c0c */ /* 0x000fe2000bf05070 */
[-C--:B------:R-:W-:Y:S01]  /*7910*/  FMUL R52, R75, R10.reuse ;  /* 0x0000000a4b347220 */ /* 0x080fe20000400000 */
[-C--:B------:R-:W-:Y:S01]  /*7920*/  FMUL R78, R78, R10.reuse ;  /* 0x0000000a4e4e7220 */ /* 0x080fe20000400000 */
[-C--:B------:R-:W-:Y:S01]  /*7930*/  FMUL R54, R79, R10.reuse ;  /* 0x0000000a4f367220 */ /* 0x080fe20000400000 */
[----:B------:R-:W-:Y:S01]  /*7940*/  ISETP.NE.AND.EX P0, PT, RZ, UR5, PT, P0 ;  /* 0x00000005ff007c0c */ /* 0x000fe2000bf05300 */
[-C--:B------:R-:W-:Y:S01]  /*7950*/  FMUL R66, R66, R10.reuse ;  /* 0x0000000a42427220 */ /* 0x080fe20000400000 */
[-C--:B------:R-:W-:Y:S01]  /*7960*/  FMUL R96, R67, R10.reuse ;  /* 0x0000000a43607220 */ /* 0x080fe20000400000 */
[-C--:B------:R-:W-:Y:S01]  /*7970*/  FMUL R70, R70, R10.reuse ;  /* 0x0000000a46467220 */ /* 0x080fe20000400000 */
[-C--:B------:R-:W-:Y:S01]  /*7980*/  FMUL R98, R71, R10.reuse ;  /* 0x0000000a47627220 */ /* 0x080fe20000400000 */
[-C--:B------:R-:W-:Y:S01]  /*7990*/  FMUL R58, R58, R10.reuse ;  /* 0x0000000a3a3a7220 */ /* 0x080fe20000400000 */
[-C--:B------:R-:W-:Y:S01]  /*79a0*/  FMUL R100, R59, R10.reuse ;  /* 0x0000000a3b647220 */ /* 0x080fe20000400000 */
[-C--:B------:R-:W-:Y:S01]  /*79b0*/  FMUL R62, R62, R10.reuse ;  /* 0x0000000a3e3e7220 */ /* 0x080fe20000400000 */
[----:B------:R-:W-:-:S05]  /*79c0*/  FMUL R102, R63, R10 ;  /* 0x0000000a3f667220 */ /* 0x000fca0000400000 */
[----:B------:R-:W-:Y:S05]  /*79d0*/  @P0 BRA `(.L_x_60) ;  /* 0x0000000000200947 */ /* 0x000fea0003800000 */
[----:B------:R-:W-:Y:S02]  /*79e0*/  ULDC.64 UR4, c[0x0][0x728] ;  /* 0x0001ca0000047ab9 */ /* 0x000fe40000000a00 */
[----:B------:R-:W-:-:S04]  /*79f0*/  ISETP.NE.U32.AND P0, PT, RZ, UR4, PT ;  /* 0x00000004ff007c0c */ /* 0x000fc8000bf05070 */
[----:B------:R-:W-:-:S13]  /*7a00*/  ISETP.NE.AND.EX P0, PT, RZ, UR5, PT, P0 ;  /* 0x00000005ff007c0c */ /* 0x000fda000bf05300 */
[----:B------:R-:W-:Y:S05]  /*7a10*/  @!P0 BRA `(.L_x_61) ;  /* 0x00000000000c8947 */ /* 0x000fea0003800000 */
[----:B-12---:R-:W1:Y:S02]  /*7a20*/  LDC.64 R2, c[0x0][0x728] ;  /* 0x0001ca00ff027b82 */ /* 0x006e640000000a00 */
[----:B-1----:R4:W5:Y:S01]  /*7a30*/  LDG.E R2, desc[UR10][R2.64] ;  /* 0x0000000a02027981 */ /* 0x002962000c1e1900 */
[----:B------:R-:W-:Y:S05]  /*7a40*/  BRA `(.L_x_60) ;  /* 0x0000000000047947 */ /* 0x000fea0003800000 */
.L_x_61:
[----:B--2---:R-:W3:Y:S02]  /*7a50*/  LDC R2, c[0x0][0x720] ;  /* 0x0001c800ff027b82 */ /* 0x004ee40000000800 */
.L_x_60:
[----:B-1----:R-:W-:Y:S01]  /*7a60*/  MOV R0, RZ ;  /* 0x000000ff00007202 */ /* 0x002fe20000000f00 */
[----:B---3-5:R-:W-:-:S03]  /*7a70*/  IMAD.MOV.U32 R43, RZ, RZ, R2 ;  /* 0x000000ffff2b7224 */ /* 0x028fc600078e0002 */
[----:B------:R-:W-:-:S13]  /*7a80*/  LOP3.LUT P0, RZ, R0, 0x9f, RZ, 0xc0, !PT ;  /* 0x0000009f00ff7812 */ /* 0x000fda000780c0ff */
[----:B------:R-:W-:Y:S05]  /*7a90*/  @!P0 BRA `(.L_x_62) ;  /* 0x0000000000408947 */ /* 0x000fea0003800000 */
[----:B------:R-:W-:Y:S01]  /*7aa0*/  MOV R0, 0x0 ;  /* 0x0000000000007802 */ /* 0x000fe20000000f00 */
[----:B------:R-:W-:Y:S01]  /*7ab0*/  ULDC.64 UR4, c[0x4][0x70] ;  /* 0x01001c0000047ab9 */ /* 0x000fe20000000a00 */
[----:B------:R-:W-:Y:S01]  /*7ac0*/  ULDC.64 UR6, c[0x4][0x8] ;  /* 0x0100020000067ab9 */ /* 0x000fe20000000a00 */
[----:B------:R-:W-:Y:S01]  /*7ad0*/  MOV R4, UR4 ;  /* 0x0000000400047c02 */ /* 0x000fe20008000f00 */
[----:B--2-4-:R1:W2:Y:S01]  /*7ae0*/  LDC.64 R2, c[0x4][R0] ;  /* 0x0100000000027b82 */ /* 0x0142a20000000a00 */
[----:B------:R-:W-:Y:S01]  /*7af0*/  IMAD.U32 R5, RZ, RZ, UR5 ;  /* 0x00000005ff057e24 */ /* 0x000fe2000f8e00ff */
[----:B------:R-:W-:Y:S01]  /*7b00*/  ULDC.64 UR4, c[0x4][0x78] ;  /* 0x01001e0000047ab9 */ /* 0x000fe20000000a00 */
[----:B------:R-:W-:Y:S01]  /*7b10*/  MOV R10, UR6 ;  /* 0x00000006000a7c02 */ /* 0x000fe20008000f00 */
[----:B------:R-:W-:Y:S01]  /*7b20*/  IMAD.U32 R7, RZ, RZ, UR5 ;  /* 0x00000005ff077e24 */ /* 0x000fe2000f8e00ff */
[----:B------:R-:W-:Y:S01]  /*7b30*/  MOV R6, UR4 ;  /* 0x0000000400067c02 */ /* 0x000fe20008000f00 */
[----:B------:R-:W-:Y:S01]  /*7b40*/  IMAD.U32 R11, RZ, RZ, UR7 ;  /* 0x00000007ff0b7e24 */ /* 0x000fe2000f8e00ff */
[----:B------:R-:W-:Y:S01]  /*7b50*/  MOV R8, 0x70 ;  /* 0x0000007000087802 */ /* 0x000fe20000000f00 */
[----:B------:R-:W-:Y:S01]  /*7b60*/  IMAD.MOV.U32 R12, RZ, RZ, 0x1 ;  /* 0x00000001ff0c7424 */ /* 0x000fe200078e00ff */
[----:B-1----:R-:W-:-:S07]  /*7b70*/  MOV R13, RZ ;  /* 0x000000ff000d7202 */ /* 0x002fce0000000f00 */
[----:B------:R-:W-:-:S07]  /*7b80*/  LEPC R20, `(.L_x_62) ;  /* 0x000000001014794e */ /* 0x000fce0000000000 */
[----:B--2---:R-:W-:Y:S05]  /*7b90*/  CALL.ABS.NOINC R2 ;  /* 0x0000000002007343 */ /* 0x004fea0003c00000 */
.L_x_62:
[----:B------:R-:W-:Y:S01]  /*7ba0*/  MOV R0, UR38 ;  /* 0x0000002600007c02 */ /* 0x000fe20008000f00 */
[----:B------:R-:W-:-:S04]  /*7bb0*/  IMAD.U32 R19, RZ, RZ, UR36 ;  /* 0x00000024ff137e24 */ /* 0x000fc8000f8e00ff */
[----:B------:R-:W-:-:S04]  /*7bc0*/  IMAD R19, R0, 0x1100, R19 ;  /* 0x0000110000137824 */ /* 0x000fc800078e0213 */
[----:B------:R-:W-:-:S05]  /*7bd0*/  VIADD R22, R19, 0xffffef00 ;  /* 0xffffef0013167836 */ /* 0x000fca0000000000 */
        /* <DEDUP_REMOVED lines=18> */
.L_x_63:
[----:B------:R-:W1:Y:S01]  /*7d00*/  S2R R5, SR_TID.X ;  /* 0x0000000000057919 */ /* 0x000e620000002100 */
[----:B------:R-:W-:Y:S01]  /*7d10*/  ULDC.64 UR4, c[0x0][0x730] ;  /* 0x0001cc0000047ab9 */ /* 0x000fe20000000a00 */
[----:B------:R-:W-:Y:S02]  /*7d20*/  IADD3 R16, R16, 0x1f, RZ ;  /* 0x0000001f10107810 */ /* 0x000fe40007ffe0ff */
[----:B------:R-:W-:Y:S02]  /*7d30*/  ISETP.NE.U32.AND P0, PT, RZ, UR4, PT ;  /* 0x00000004ff007c0c */ /* 0x000fe4000bf05070 */
[----:B------:R-:W-:Y:S02]  /*7d40*/  LEA R17, R17, R18, 0x4 ;  /* 0x0000001211117211 */ /* 0x000fe400078e20ff */
[----:B------:R-:W-:-:S13]  /*7d50*/  ISETP.NE.AND.EX P0, PT, RZ, UR5, PT, P0 ;  /* 0x00000005ff007c0c */ /* 0x000fda000bf05300 */
[----:B------:R-:W3:Y:S01]  /*7d60*/  @P0 LDC R43, c[0x0][0x720] ;  /* 0x0001c800ff2b0b82 */ /* 0x000ee20000000800 */
[----:B------:R-:W-:Y:S01]  /*7d70*/  ISETP.GT.U32.AND P0, PT, R16, 0x3e, PT ;  /* 0x0000003e1000780c */ /* 0x000fe20003f04070 */
[----:B-1----:R-:W-:Y:S01]  /*7d80*/  IMAD.SHL.U32 R0, R5, 0x10, RZ ;  /* 0x0000001005007824 */ /* 0x002fe200078e00ff */
[----:B--2---:R-:W-:-:S04]  /*7d90*/  SHF.R.U32.HI R2, RZ, 0x1, R5 ;  /* 0x00000001ff027819 */ /* 0x004fc80000011605 */
[C---:B----4-:R-:W-:Y:S02]  /*7da0*/  LOP3.LUT R3, R0.reuse, 0x40, RZ, 0xc0, !PT ;  /* 0x0000004000037812 */ /* 0x050fe400078ec0ff */
[----:B------:R-:W-:Y:S02]  /*7db0*/  LOP3.LUT R0, R0, 0x80, RZ, 0xc0, !PT ;  /* 0x0000008000007812 */ /* 0x000fe400078ec0ff */
[----:B------:R-:W-:Y:S01]  /*7dc0*/  LOP3.LUT R4, R3, 0x8, R2, 0xf8, !PT ;  /* 0x0000000803047812 */ /* 0x000fe200078ef802 */
[----:B------:R-:W-:Y:S02]  /*7dd0*/  IMAD.SHL.U32 R3, R5, 0x2, RZ ;  /* 0x0000000205037824 */ /* 0x000fe400078e00ff */
[----:B------:R-:W-:Y:S02]  /*7de0*/  IMAD.U32 R2, R17, 0x10, R0 ;  /* 0x0000001011027824 */ /* 0x000fe400078e0000 */
[-C--:B---3--:R-:W-:Y:S01]  /*7df0*/  FMUL R0, R88, R43.reuse ;  /* 0x0000002b58007220 */ /* 0x088fe20000400000 */
[-C--:B------:R-:W-:Y:S01]  /*7e00*/  FMUL R5, R44, R43.reuse ;  /* 0x0000002b2c057220 */ /* 0x080fe20000400000 */
[----:B------:R-:W-:Y:S01]  /*7e10*/  LOP3.LUT R3, R4, 0x8, R3, 0x78, !PT ;  /* 0x0000000804037812 */ /* 0x000fe200078e7803 */
[-C--:B------:R-:W-:Y:S01]  /*7e20*/  FMUL R4, R92, R43.reuse ;  /* 0x0000002b5c047220 */ /* 0x080fe20000400000 */
[-C--:B------:R-:W-:Y:S01]  /*7e30*/  FMUL R7, R26, R43.reuse ;  /* 0x0000002b1a077220 */ /* 0x080fe20000400000 */
[----:B------:R-:W-:Y:S01]  /*7e40*/  FMUL R6, R94, R43 ;  /* 0x0000002b5e067220 */ /* 0x000fe20000400000 */
[----:B------:R-:W-:Y:S01]  /*7e50*/  IADD3 R8, R2, R3, RZ ;  /* 0x0000000302087210 */ /* 0x000fe20007ffe0ff */
        /* <DEDUP_REMOVED lines=35> */
[----:B------:R-:W-:-:S02]  /*8090*/  F2FP.BF16.F32.PACK_AB R44, R3, R0 ;  /* 0x00000000032c723e */ /* 0x000fc400000010ff */
[----:B------:R-:W-:Y:S02]  /*80a0*/  F2FP.BF16.F32.PACK_AB R45, R5, R2 ;  /* 0x00000002052d723e */ /* 0x000fe400000010ff */
[----:B------:R-:W-:Y:S02]  /*80b0*/  F2FP.BF16.F32.PACK_AB R46, R7, R4 ;  /* 0x00000004072e723e */ /* 0x000fe400000010ff */
[----:B------:R-:W-:Y:S01]  /*80c0*/  F2FP.BF16.F32.PACK_AB R47, R9, R6 ;  /* 0x00000006092f723e */ /* 0x000fe200000010ff */
[----:B------:R-:W-:Y:S06]  /*80d0*/  @P0 BRA `(.L_x_64) ;  /* 0x0000000000040947 */ /* 0x000fec0003800000 */
[----:B------:R-:W-:-:S04]  /*80e0*/  DEPBAR.LE SB0, 0x1 ;  /* 0x000080400000791a */ /* 0x000fc80000000000 */
.L_x_64:
[----:B------:R-:W-:Y:S05]  /*80f0*/  WARPSYNC.ALL ;  /* 0x0000000000007948 */ /* 0x000fea0003800000 */
[----:B------:R-:W-:Y:S01]  /*8100*/  BAR.SYNC.DEFER_BLOCKING 0x1, 0x80 ;  /* 0x0042000000007b1d */ /* 0x000fe20000010000 */
[C---:B------:R-:W-:Y:S01]  /*8110*/  IMAD R22, R8.reuse, 0x2, R22 ;  /* 0x0000000208167824 */ /* 0x040fe200078e0216 */
[----:B------:R-:W-:Y:S02]  /*8120*/  LEA R8, R8, R19, 0x1 ;  /* 0x0000001308087211 */ /* 0x000fe400078e08ff */
[----:B------:R-:W-:Y:S02]  /*8130*/  F2FP.BF16.F32.PACK_AB R4, R10, R11 ;  /* 0x0000000b0a04723e */ /* 0x000fe400000010ff */
[----:B------:R-:W-:Y:S01]  /*8140*/  BSSY B0, `(.L_x_65) ;  /* 0x0000019000007945 */ /* 0x000fe20003800000 */
[----:B------:R-:W-:-:S02]  /*8150*/  F2FP.BF16.F32.PACK_AB R5, R12, R13 ;  /* 0x0000000d0c05723e */ /* 0x000fc400000010ff */
[----:B------:R-:W-:Y:S02]  /*8160*/  F2FP.BF16.F32.PACK_AB R6, R14, R15 ;  /* 0x0000000f0e06723e */ /* 0x000fe400000010ff */
[----:B------:R-:W-:Y:S01]  /*8170*/  F2FP.BF16.F32.PACK_AB R7, R16, R17 ;  /* 0x000000111007723e */ /* 0x000fe200000010ff */
[----:B------:R1:W-:Y:S01]  /*8180*/  STSM.16.M88.4 [R8+-0x1100], R44 ;  /* 0xffef002c08007844 */ /* 0x0003e20000000200 */
[----:B------:R-:W-:Y:S01]  /*8190*/  @!PT LDS RZ, [RZ] ;  /* 0x00000000fffff984 */ /* 0x000fe20000000800 */
[----:B------:R-:W-:Y:S01]  /*81a0*/  @!PT LDS RZ, [RZ] ;  /* 0x00000000fffff984 */ /* 0x000fe20000000800 */
[----:B------:R-:W-:Y:S01]  /*81b0*/  @!PT LDS RZ, [RZ] ;  /* 0x00000000fffff984 */ /* 0x000fe20000000800 */
[----:B------:R-:W-:Y:S01]  /*81c0*/  @!PT LDS RZ, [RZ] ;  /* 0x00000000fffff984 */ /* 0x000fe20000000800 */
[----:B------:R2:W-:Y:S06]  /*81d0*/  MEMBAR.ALL.CTA ;  /* 0x0000000000007992 */ /* 0x0005ec0000008000 */
[----:B--2---:R-:W2:Y:S02]  /*81e0*/  FENCE.VIEW.ASYNC.S ;  /* 0x00000000000073c6 */ /* 0x004ea40000000000 */
[----:B--2---:R-:W-:Y:S06]  /*81f0*/  BAR.SYNC.DEFER_BLOCKING 0x1, 0x80 ;  /* 0x0042000000007b1d */ /* 0x004fec0000010000 */
[----:B------:R-:W-:Y:S05]  /*8200*/  @P0 BRA `(.L_x_66) ;  /* 0x0000000000300947 */ /* 0x000fea0003800000 */
[----:B------:R-:W-:Y:S01]  /*8210*/  S2UR UR12, SR_CTAID.Z ;  /* 0x00000000000c79c3 */ /* 0x000fe20000002700 */
[----:B------:R-:W-:Y:S01]  /*8220*/  R2UR UR8, R19 ;  /* 0x00000000130872ca */ /* 0x000fe200000e0000 */
[----:B------:R-:W-:Y:S01]  /*8230*/  ULDC.64 UR4, c[0x0][0x198] ;  /* 0x0000660000047ab9 */ /* 0x000fe20000000a00 */
[----:B------:R-:W-:Y:S02]  /*8240*/  USHF.L.U32 UR10, UR37, 0x6, URZ ;  /* 0x00000006250a7899 */ /* 0x000fe4000800063f */
[----:B------:R-:W-:Y:S01]  /*8250*/  UIADD3 UR4, UP0, UR4, 0x670, URZ ;  /* 0x0000067004047890 */ /* 0x000fe2000ff1e03f */
[----:B------:R-:W-:Y:S02]  /*8260*/  UMOV UR9, URZ ;  /* 0x0000003f00097c82 */ /* 0x000fe40008000000 */
[----:B------:R-:W2:Y:S01]  /*8270*/  S2UR UR11, SR_CTAID.Y ;  /* 0x00000000000b79c3 */ /* 0x000ea20000002600 */
[----:B------:R-:W-:-:S05]  /*8280*/  UIADD3.X UR5, URZ, UR5, URZ, UP0, !UPT ;  /* 0x000000053f057290 */ /* 0x000fca00087fe43f */
[----:B------:R-:W-:-:S09]  /*8290*/  UIADD3 UR8, UR8, -0x1100, URZ ;  /* 0xffffef0008087890 */ /* 0x000fd2000fffe03f */
[----:B--2---:R2:W-:Y:S01]  /*82a0*/  UTMASTG.4D [UR8], [UR4] ;  /* 0x00000008040073b5 */ /* 0x0045e20008018000 */
[----:B------:R0:W-:Y:S01]  /*82b0*/  UTMACMDFLUSH ;  /* 0x00000000000079b7 */ /* 0x0001e20000000000 */
[----:B--2---:R-:W-:-:S04]  /*82c0*/  DEPBAR.LE SB0, 0x1 ;  /* 0x000080400000791a */ /* 0x004fc80000000000 */
.L_x_66:
[----:B------:R-:W-:Y:S05]  /*82d0*/  BSYNC B0 ;  /* 0x0000000000007941 */ /* 0x000fea0003800000 */
.L_x_65:
[----:B------:R-:W-:Y:S01]  /*82e0*/  BAR.SYNC.DEFER_BLOCKING 0x1, 0x80 ;  /* 0x0042000000007b1d */ /* 0x000fe20000010000 */
[----:B-1----:R-:W-:Y:S02]  /*82f0*/  F2FP.BF16.F32.PACK_AB R8, R18, R21 ;  /* 0x000000151208723e */ /* 0x002fe400000010ff */
[----:B------:R-:W-:Y:S02]  /*8300*/  F2FP.BF16.F32.PACK_AB R9, R20, R23 ;  /* 0x000000171409723e */ /* 0x000fe400000010ff */
[----:B------:R-:W-:Y:S01]  /*8310*/  F2FP.BF16.F32.PACK_AB R10, R24, R25 ;  /* 0x00000019180a723e */ /* 0x000fe200000010ff */
[----:B------:R-:W-:Y:S01]  /*8320*/  BSSY B0, `(.L_x_67) ;  /* 0x0000017000007945 */ /* 0x000fe20003800000 */
[----:B------:R-:W-:Y:S01]  /*8330*/  F2FP.BF16.F32.PACK_AB R11, R26, R27 ;  /* 0x0000001b1a0b723e */ /* 0x000fe200000010ff */
[----:B------:R1:W-:Y:S01]  /*8340*/  STSM.16.M88.4 [R22+0x800], R4 ;  /* 0x0008000416007844 */ /* 0x0003e20000000200 */
        /* <DEDUP_REMOVED lines=13> */
[----:B------:R-:W-:Y:S02]  /*8420*/  UMOV UR9, 0x10 ;  /* 0x0000001000097882 */ /* 0x000fe40000000000 */
[----:B------:R-:W2:Y:S01]  /*8430*/  S2UR UR11, SR_CTAID.Y ;  /* 0x00000000000b79c3 */ /* 0x000ea20000002600 */
[----:B------:R-:W-:-:S05]  /*8440*/  UIADD3.X UR5, URZ, UR5, URZ, UP0, !UPT ;  /* 0x000000053f057290 */ /* 0x000fca00087fe43f */
[----:B------:R-:W-:-:S09]  /*8450*/  UIADD3 UR8, UR8, -0x900, URZ ;  /* 0xfffff70008087890 */ /* 0x000fd2000fffe03f */
[----:B--2---:R2:W-:Y:S01]  /*8460*/  UTMASTG.4D [UR8], [UR4] ;  /* 0x00000008040073b5 */ /* 0x0045e20008018000 */
[----:B------:R0:W-:Y:S01]  /*8470*/  UTMACMDFLUSH ;  /* 0x00000000000079b7 */ /* 0x0001e20000000000 */
[----:B--2---:R-:W-:-:S04]  /*8480*/  DEPBAR.LE SB0, 0x1 ;  /* 0x000080400000791a */ /* 0x004fc80000000000 */
.L_x_68:
[----:B------:R-:W-:Y:S05]  /*8490*/  BSYNC B0 ;  /* 0x0000000000007941 */ /* 0x000fea0003800000 */
.L_x_67:
[----:B------:R-:W-:Y:S01]  /*84a0*/  BAR.SYNC.DEFER_BLOCKING 0x1, 0x80 ;  /* 0x0042000000007b1d */ /* 0x000fe20000010000 */
[----:B------:R-:W-:Y:S02]  /*84b0*/  F2FP.BF16.F32.PACK_AB R28, R28, R29 ;  /* 0x0000001d1c1c723e */ /* 0x000fe400000010ff */
[----:B------:R-:W-:Y:S02]  /*84c0*/  F2FP.BF16.F32.PACK_AB R29, R30, R31 ;  /* 0x0000001f1e1d723e */ /* 0x000fe400000010ff */
[----:B------:R-:W-:Y:S01]  /*84d0*/  F2FP.BF16.F32.PACK_AB R30, R32, R33 ;  /* 0x00000021201e723e */ /* 0x000fe200000010ff */
[----:B------:R-:W-:Y:S01]  /*84e0*/  BSSY B0, `(.L_x_69) ;  /* 0x0000017000007945 */ /* 0x000fe20003800000 */
[----:B------:R-:W-:Y:S01]  /*84f0*/  F2FP.BF16.F32.PACK_AB R31, R34, R35 ;  /* 0x00000023221f723e */ /* 0x000fe200000010ff */
[----:B------:R2:W-:Y:S01]  /*8500*/  STSM.16.M88.4 [R22], R8 ;  /* 0x0000000816007844 */ /* 0x0005e20000000200 */
[----:B------:R-:W-:Y:S01]  /*8510*/  @!PT LDS RZ, [RZ] ;  /* 0x00000000fffff984 */ /* 0x000fe20000000800 */
[----:B------:R-:W-:Y:S01]  /*8520*/  @!PT LDS RZ, [RZ] ;  /* 0x00000000fffff984 */ /* 0x000fe20000000800 */
[----:B------:R-:W-:Y:S01]  /*8530*/  @!PT LDS RZ, [RZ] ;  /* 0x00000000fffff984 */ /* 0x000fe20000000800 */
[----:B------:R-:W-:Y:S01]  /*8540*/  @!PT LDS RZ, [RZ] ;  /* 0x00000000fffff984 */ /* 0x000fe20000000800 */
[----:B------:R3:W-:Y:S06]  /*8550*/  MEMBAR.ALL.CTA ;  /* 0x0000000000007992 */ /* 0x0007ec0000008000 */
[----:B---3--:R-:W3:Y:S02]  /*8560*/  FENCE.VIEW.ASYNC.S ;  /* 0x00000000000073c6 */ /* 0x008ee40000000000 */
[----:B---3--:R-:W-:Y:S06]  /*8570*/  BAR.SYNC.DEFER_BLOCKING 0x1, 0x80 ;  /* 0x0042000000007b1d */ /* 0x008fec0000010000 */
[----:B------:R-:W-:Y:S05]  /*8580*/  @P0 BRA `(.L_x_70) ;  /* 0x0000000000300947 */ /* 0x000fea0003800000 */
[----:B------:R-:W-:Y:S01]  /*8590*/  S2UR UR12, SR_CTAID.Z ;  /* 0x00000000000c79c3 */ /* 0x000fe20000002700 */
[----:B------:R-:W-:Y:S01]  /*85a0*/  R2UR UR8, R19 ;  /* 0x00000000130872ca */ /* 0x000fe200000e0000 */
[----:B------:R-:W-:Y:S01]  /*85b0*/  ULDC.64 UR4, c[0x0][0x198] ;  /* 0x0000660000047ab9 */ /* 0x000fe20000000a00 */
[----:B------:R-:W-:Y:S02]  /*85c0*/  USHF.L.U32 UR10, UR37, 0x6, URZ ;  /* 0x00000006250a7899 */ /* 0x000fe4000800063f */
[----:B------:R-:W-:Y:S01]  /*85d0*/  UIADD3 UR4, UP0, UR4, 0x670, URZ ;  /* 0x0000067004047890 */ /* 0x000fe2000ff1e03f */
[----:B------:R-:W-:Y:S02]  /*85e0*/  UMOV UR9, 0x20 ;  /* 0x0000002000097882 */ /* 0x000fe40000000000 */
[----:B------:R-:W3:Y:S01]  /*85f0*/  S2UR UR11, SR_CTAID.Y ;  /* 0x00000000000b79c3 */ /* 0x000ee20000002600 */
[----:B------:R-:W-:-:S05]  /*8600*/  UIADD3.X UR5, URZ, UR5, URZ, UP0, !UPT ;  /* 0x000000053f057290 */ /* 0x000fca00087fe43f */
[----:B------:R-:W-:-:S09]  /*8610*/  UIADD3 UR8, UR8, -0x1100, URZ ;  /* 0xffffef0008087890 */ /* 0x000fd2000fffe03f */
[----:B---3--:R3:W-:Y:S01]  /*8620*/  UTMASTG.4D [UR8], [UR4] ;  /* 0x00000008040073b5 */ /* 0x0087e20008018000 */
[----:B------:R0:W-:Y:S01]  /*8630*/  UTMACMDFLUSH ;  /* 0x00000000000079b7 */ /* 0x0001e20000000000 */
[----:B---3--:R-:W-:-:S04]  /*8640*/  DEPBAR.LE SB0, 0x1 ;  /* 0x000080400000791a */ /* 0x008fc80000000000 */
.L_x_70:
[----:B------:R-:W-:Y:S05]  /*8650*/  BSYNC B0 ;  /* 0x0000000000007941 */ /* 0x000fea0003800000 */
.L_x_69:
[----:B------:R-:W-:Y:S01]  /*8660*/  BAR.SYNC.DEFER_BLOCKING 0x1, 0x80 ;  /* 0x0042000000007b1d */ /* 0x000fe20000010000 */
[----:B------:R-:W-:Y:S02]  /*8670*/  F2FP.BF16.F32.PACK_AB R36, R36, R37 ;  /* 0x000000252424723e */ /* 0x000fe400000010ff */
        /* <DEDUP_REMOVED lines=10> */
[----:B----4-:R-:W4:Y:S02]  /*8720*/  FENCE.VIEW.ASYNC.S ;  /* 0x00000000000073c6 */ /* 0x010f240000000000 */
[----:B----4-:R-:W-:Y:S06]  /*8730*/  BAR.SYNC.DEFER_BLOCKING 0x1, 0x80 ;  /* 0x0042000000007b1d */ /* 0x010fec0000010000 */
[----:B------:R-:W-:Y:S05]  /*8740*/  @P0 BRA `(.L_x_72) ;  /* 0x0000000000300947 */ /* 0x000fea0003800000 */
[----:B------:R-:W-:Y:S01]  /*8750*/  S2UR UR12, SR_CTAID.Z ;  /* 0x00000000000c79c3 */ /* 0x000fe20000002700 */
[----:B------:R-:W-:Y:S01]  /*8760*/  R2UR UR8, R19 ;  /* 0x00000000130872ca */ /* 0x000fe200000e0000 */
[----:B------:R-:W-:Y:S01]  /*8770*/  ULDC.64 UR4, c[0x0][0x198] ;  /* 0x0000660000047ab9 */ /* 0x000fe20000000a00 */
[----:B------:R-:W-:Y:S02]  /*8780*/  USHF.L.U32 UR10, UR37, 0x6, URZ ;  /* 0x00000006250a7899 */ /* 0x000fe4000800063f */
[----:B------:R-:W-:Y:S01]  /*8790*/  UIADD3 UR4, UP0, UR4, 0x670, URZ ;  /* 0x0000067004047890 */ /* 0x000fe2000ff1e03f */
[----:B------:R-:W-:Y:S02]  /*87a0*/  UMOV UR9, 0x30 ;  /* 0x0000003000097882 */ /* 0x000fe40000000000 */
[----:B------:R-:W4:Y:S01]  /*87b0*/  S2UR UR11, SR_CTAID.Y ;  /* 0x00000000000b79c3 */ /* 0x000f220000002600 */
[----:B------:R-:W-:-:S05]  /*87c0*/  UIADD3.X UR5, URZ, UR5, URZ, UP0, !UPT ;  /* 0x000000053f057290 */ /* 0x000fca00087fe43f */
[----:B------:R-:W-:-:S09]  /*87d0*/  UIADD3 UR8, UR8, -0x900, URZ ;  /* 0xfffff70008087890 */ /* 0x000fd2000fffe03f */
[----:B----4-:R4:W-:Y:S01]  /*87e0*/  UTMASTG.4D [UR8], [UR4] ;  /* 0x00000008040073b5 */ /* 0x0109e20008018000 */
[----:B------:R0:W-:Y:S01]  /*87f0*/  UTMACMDFLUSH ;  /* 0x00000000000079b7 */ /* 0x0001e20000000000 */
[----:B----4-:R-:W-:-:S04]  /*8800*/  DEPBAR.LE SB0, 0x1 ;  /* 0x000080400000791a */ /* 0x010fc80000000000 */
.L_x_72:
[----:B------:R-:W-:Y:S05]  /*8810*/  BSYNC B0 ;  /* 0x0000000000007941 */ /* 0x000fea0003800000 */
.L_x_71:
[----:B------:R-:W-:Y:S06]  /*8820*/  BAR.SYNC.DEFER_BLOCKING 0x1, 0x80 ;  /* 0x0042000000007b1d */ /* 0x000fec0000010000 */
[----:B------:R-:W-:Y:S01]  /*8830*/  BSSY B0, `(.L_x_73) ;  /* 0x0000015000007945 */ /* 0x000fe20003800000 */
[----:B------:R4:W-:Y:S01]  /*8840*/  STSM.16.M88.4 [R22], R36 ;  /* 0x0000002416007844 */ /* 0x0009e20000000200 */
[----:B------:R-:W-:Y:S01]  /*8850*/  @!PT LDS RZ, [RZ] ;  /* 0x00000000fffff984 */ /* 0x000fe20000000800 */
[----:B------:R-:W-:Y:S01]  /*8860*/  @!PT LDS RZ, [RZ] ;  /* 0x00000000fffff984 */ /* 0x000fe20000000800 */
[----:B------:R-:W-:Y:S01]  /*8870*/  @!PT LDS RZ, [RZ] ;  /* 0x00000000fffff984 */ /* 0x000fe20000000800 */
[----:B------:R-:W-:Y:S01]  /*8880*/  @!PT LDS RZ, [RZ] ;  /* 0x00000000fffff984 */ /* 0x000fe20000000800 */
[----:B------:R5:W-:Y:S06]  /*8890*/  MEMBAR.ALL.CTA ;  /* 0x0000000000007992 */ /* 0x000bec0000008000 */
[----:B-----5:R-:W5:Y:S02]  /*88a0*/  FENCE.VIEW.ASYNC.S ;  /* 0x00000000000073c6 */ /* 0x020f640000000000 */
[----:B-----5:R-:W-:Y:S06]  /*88b0*/  BAR.SYNC.DEFER_BLOCKING 0x1, 0x80 ;  /* 0x0042000000007b1d */ /* 0x020fec0000010000 */
[----:B------:R-:W-:Y:S05]  /*88c0*/  @P0 BRA `(.L_x_74) ;  /* 0x00000000002c0947 */ /* 0x000fea0003800000 */
[----:B------:R-:W-:Y:S01]  /*88d0*/  S2UR UR12, SR_CTAID.Z ;  /* 0x00000000000c79c3 */ /* 0x000fe20000002700 */
[----:B------:R-:W-:Y:S01]  /*88e0*/  R2UR UR8, R19 ;  /* 0x00000000130872ca */ /* 0x000fe200000e0000 */
[----:B------:R-:W-:Y:S01]  /*88f0*/  ULDC.64 UR4, c[0x0][0x198] ;  /* 0x0000660000047ab9 */ /* 0x000fe20000000a00 */
[----:B------:R-:W-:Y:S02]  /*8900*/  USHF.L.U32 UR10, UR37, 0x6, URZ ;  /* 0x00000006250a7899 */ /* 0x000fe4000800063f */
[----:B------:R-:W-:Y:S01]  /*8910*/  UIADD3 UR4, UP0, UR4, 0x670, URZ ;  /* 0x0000067004047890 */ /* 0x000fe2000ff1e03f */
[----:B------:R-:W-:Y:S02]  /*8920*/  UMOV UR9, 0x40 ;  /* 0x0000004000097882 */ /* 0x000fe40000000000 */
[----:B------:R-:W5:Y:S01]  /*8930*/  S2UR UR11, SR_CTAID.Y ;  /* 0x00000000000b79c3 */ /* 0x000f620000002600 */
[----:B------:R-:W-:-:S05]  /*8940*/  UIADD3.X UR5, URZ, UR5, URZ, UP0, !UPT ;  /* 0x000000053f057290 */ /* 0x000fca00087fe43f */
[----:B------:R-:W-:-:S09]  /*8950*/  UIADD3 UR8, UR8, -0x1100, URZ ;  /* 0xffffef0008087890 */ /* 0x000fd2000fffe03f */
[----:B-----5:R1:W-:Y:S02]  /*8960*/  UTMASTG.4D [UR8], [UR4] ;  /* 0x00000008040073b5 */ /* 0x0203e40008018000 */
[----:B-1----:R0:W-:Y:S02]  /*8970*/  UTMACMDFLUSH ;  /* 0x00000000000079b7 */ /* 0x0021e40000000000 */
.L_x_74:
[----:B------:R-:W-:Y:S05]  /*8980*/  BSYNC B0 ;  /* 0x0000000000007941 */ /* 0x000fea0003800000 */
.L_x_73:
[----:B------:R-:W-:Y:S01]  /*8990*/  UIADD3 UR38, UR38, -0x1, URZ ;  /* 0xffffffff26267890 */ /* 0x000fe2000fffe03f */
[----:B------:R-:W-:-:S04]  /*89a0*/  DEPBAR.LE SB0, 0x0 ;  /* 0x000080000000791a */ /* 0x000fc80000000000 */
[----:B------:R-:W-:-:S04]  /*89b0*/  USHF.L.U32 UR4, UR38, 0x3, URZ ;  /* 0x0000000326047899 */ /* 0x000fc8000800063f */
[----:B------:R-:W-:-:S04]  /*89c0*/  ULOP3.LUT UR4, UR4, 0x8, URZ, 0xe2, !UPT ;  /* 0x0000000804047892 */ /* 0x000fc8000f8ee23f */
[----:B------:R-:W-:-:S06]  /*89d0*/  ULOP3.LUT UR4, UR4, 0x18, URZ, 0x3c, !UPT ;  /* 0x0000001804047892 */ /* 0x000fcc000f8e3c3f */
[----:B------:R-:W-:-:S04]  /*89e0*/  IMAD.U32 R0, RZ, RZ, UR4 ;  /* 0x00000004ff007e24 */ /* 0x000fc8000f8e00ff */
[----:B------:R-:W-:Y:S01]  /*89f0*/  SYNCS.ARRIVE.TRANS64.A1T0 RZ, [R0+UR36+0x11890], RZ ;  /* 0x011890ff00ff79a7 */ /* 0x000fe20008100024 */
[----:B------:R-:W-:Y:S05]  /*8a00*/  EXIT ;  /* 0x000000000000794d */ /* 0x000fea0003800000 */
.L_x_6:
[----:B------:R-:W-:-:S08]  /*8a10*/  UISETP.NE.AND UP0, UPT, UR4, 0x1, UPT ;  /* 0x000000010400788c */ /* 0x000fd0000bf05270 */
[----:B------:R-:W1:-:S00]  /*8a20*/  USETMAXREG.DEALLOC.CTAPOOL 0x18 ;  /* 0x00000018000079c8 */ /* 0x000e4000080e0500 */
[----:B------:R-:W-:-:S13]  /*8a30*/  PLOP3.LUT P0, PT, PT, PT, UP0, 0x80, 0x0 ;  /* 0x000000000000781c */ /* 0x000fda0003f0f008 */
[----:B------:R-:W-:Y:S05]  /*8a40*/  @P0 EXIT ;  /* 0x000000000000094d */ /* 0x000fea0003800000 */
[----:B------:R-:W2:Y:S01]  /*8a50*/  S2UR UR11, SR_CTAID.X ;  /* 0x00000000000b79c3 */ /* 0x000ea20000002500 */
[----:B------:R-:W-:Y:S01]  /*8a60*/  ULDC UR4, c[0x0][0x28c] ;  /* 0x0000a30000047ab9 */ /* 0x000fe20000000800 */
[----:B------:R-:W-:Y:S01]  /*8a70*/  ELECT P3, URZ, PT ;  /* 0x00000000003f782f */ /* 0x000fe20003860000 */
[----:B------:R-:W-:Y:S01]  /*8a80*/  BSSY B0, `(.L_x_75) ;  /* 0x000004a000007945 */ /* 0x000fe20003800000 */
[----:B------:R-:W-:Y:S01]  /*8a90*/  UIADD3 UR6, UR4, 0x3f, URZ ;  /* 0x0000003f04067890 */ /* 0x000fe2000fffe03f */
[----:B-1----:R-:W-:Y:S02]  /*8aa0*/  CS2R R2, SRZ ;  /* 0x0000000000027805 */ /* 0x002fe4000001ff00 */
[----:B------:R-:W-:Y:S01]  /*8ab0*/  MOV R7, RZ ;  /* 0x000000ff00077202 */ /* 0x000fe20000000f00 */
[----:B------:R-:W-:Y:S01]  /*8ac0*/  USHF.R.S32.HI UR7, URZ, 0x1f, UR6 ;  /* 0x0000001f3f077899 */ /* 0x000fe20008011406 */
[----:B------:R-:W1:Y:S03]  /*8ad0*/  S2UR UR52, SR_CTAID.Y ;  /* 0x00000000003479c3 */ /* 0x000e660000002600 */
[----:B------:R-:W-:-:S04]  /*8ae0*/  ULEA.HI UR7, UR7, UR6, URZ, 0x6 ;  /* 0x0000000607077291 */ /* 0x000fc8000f8f303f */
[----:B------:R-:W-:Y:S01]  /*8af0*/  USHF.R.S32.HI UR7, URZ, 0x6, UR7 ;  /* 0x000000063f077899 */ /* 0x000fe20008011407 */
[----:B------:R-:W3:Y:S01]  /*8b00*/  S2UR UR53, SR_CTAID.Z ;  /* 0x00000000003579c3 */ /* 0x000ee20000002700 */
[----:B--2---:R-:W-:-:S04]  /*8b10*/  USHF.L.U32 UR11, UR11, 0x7, URZ ;  /* 0x000000070b0b7899 */ /* 0x004fc8000800063f */
[----:B------:R-:W-:-:S04]  /*8b20*/  UIADD3 UR4, UR11, 0xbf, URZ ;  /* 0x000000bf0b047890 */ /* 0x000fc8000fffe03f */
[----:B------:R-:W-:-:S04]  /*8b30*/  USHF.R.U32.HI UR4, URZ, 0x6, UR4 ;  /* 0x000000063f047899 */ /* 0x000fc80008011604 */
[----:B------:R-:W-:-:S04]  /*8b40*/  UISETP.LT.AND UP0, UPT, UR4, UR7, UPT ;  /* 0x000000070400728c */ /* 0x000fc8000bf01270 */
[----:B------:R-:W-:Y:S01]  /*8b50*/  USEL UR4, UR4, UR7, UP0 ;  /* 0x0000000704047287 */ /* 0x000fe20008000000 */
[----:B-1-3--:R-:W-:Y:S11]  /*8b60*/  @!P3 BRA `(.L_x_76) ;  /* 0x0000000000ecb947 */ /* 0x00aff60003800000 */
[----:B------:R-:W1:Y:S01]  /*8b70*/  S2R R4, SR_CgaCtaId ;  /* 0x0000000000047919 */ /* 0x000e620000008800 */
[----:B------:R-:W-:Y:S01]  /*8b80*/  MOV R3, 0x400 ;  /* 0x0000040000037802 */ /* 0x000fe20000000f00 */
[----:B------:R-:W-:-:S03]  /*8b90*/  IMAD.MOV.U32 R5, RZ, RZ, 0x1 ;  /* 0x00000001ff057424 */ /* 0x000fc600078e00ff */
[----:B-1----:R-:W-:Y:S02]  /*8ba0*/  LEA R4, R4, R3, 0x18 ;  /* 0x0000000304047211 */ /* 0x002fe400078ec0ff */
[----:B------:R-:W-:-:S04]  /*8bb0*/  SHF.L.U32 R3, R5, 0x1f, RZ ;  /* 0x0000001f05037819 */ /* 0x000fc800000006ff */
[----:B------:R-:W1:Y:S02]  /*8bc0*/  SYNCS.PHASECHK.TRANS64.TRYWAIT P0, [R4+URZ+0x11860], R3 ;  /* 0x01186003040075a7 */ /* 0x000e64000800017f */
[----:B-1----:R-:W-:Y:S05]  /*8bd0*/  @!P0 BRA `(.L_x_77) ;  /* 0x0000001c001c8947 */ /* 0x002fea0003800000 */
.L_x_114:
[----:B------:R-:W-:Y:S01]  /*8be0*/  ULOP3.LUT UR6, UR5, 0x2, URZ, 0xfc, !UPT ;  /* 0x0000000205067892 */ /* 0x000fe2000f8efc3f */
[----:B-1----:R-:W-:-:S03]  /*8bf0*/  @P2 MOV R3, 0x2800 ;  /* 0x0000280000032802 */ /* 0x002fc60000000f00 */
[----:B------:R-:W-:Y:S01]  /*8c00*/  UPRMT UR6, UR6, 0x9910, URZ ;  /* 0x0000991006067896 */ /* 0x000fe2000800003f */
[----:B------:R1:W-:Y:S03]  /*8c10*/  @P2 SYNCS.ARRIVE.TRANS64 RZ, [R4+URZ+0x11850], R3 ;  /* 0x0118500304ff29a7 */ /* 0x0003e6000800003f */
[----:B------:R-:W-:-:S06]  /*8c20*/  UISETP.NE.AND UP0, UPT, UR6, 0x2, UPT ;  /* 0x000000020600788c */ /* 0x000fcc000bf05270 */
[----:B------:R-:W-:-:S13]  /*8c30*/  PLOP3.LUT P0, PT, PT, PT, UP0, 0x80, 0x0 ;  /* 0x000000000000781c */ /* 0x000fda0003f0f008 */
[----:B-1----:R-:W-:Y:S05]  /*8c40*/  @P0 BRA `(.L_x_78) ;  /* 0x0000000000040947 */ /* 0x002fea0003800000 */
[----:B------:R-:W-:Y:S01]  /*8c50*/  BPT.TRAP 0x1 ;  /* 0x000000040000795c */ /* 0x000fe20000300000 */
.L_x_78:
[----:B------:R-:W-:-:S04]  /*8c60*/  LOP3.LUT P0, RZ, R0, 0x1f, RZ, 0xc0, !PT ;  /* 0x0000001f00ff7812 */ /* 0x000fc8000780c0ff */
[----:B------:R-:W-:-:S13]  /*8c70*/  PLOP3.LUT P0, PT, P0, P2, PT, 0x2a, 0x0 ;  /* 0x000000000000781c */ /* 0x000fda0000704572 */
[----:B------:R-:W-:Y:S05]  /*8c80*/  @P0 BRA `(.L_x_79) ;  /* 0x0000000000040947 */ /* 0x000fea0003800000 */
[----:B------:R-:W-:Y:S01]  /*8c90*/  BPT.TRAP 0x1 ;  /* 0x000000040000795c */ /* 0x000fe20000300000 */
.L_x_79:
[----:B------:R-:W-:Y:S01]  /*8ca0*/  R2UR UR8, R4 ;  /* 0x00000000040872ca */ /* 0x000fe200000e0000 */
[----:B------:R-:W-:Y:S01]  /*8cb0*/  ULDC.64 UR6, c[0x0][0x198] ;  /* 0x0000660000067ab9 */ /* 0x000fe20000000a00 */
[----:B------:R-:W-:Y:S01]  /*8cc0*/  UMOV UR14, 0x0 ;  /* 0x00000000000e7882 */ /* 0x000fe20000000000 */
[----:B------:R-:W-:Y:S01]  /*8cd0*/  UIADD3 UR6, UP0, UR6, 0xf0, URZ ;  /* 0x000000f006067890 */ /* 0x000fe2000ff1e03f */
[----:B------:R-:W-:Y:S01]  /*8ce0*/  IMAD.MOV.U32 R7, RZ, RZ, 0x40 ;  /* 0x00000040ff077424 */ /* 0x000fe200078e00ff */
[----:B------:R-:W-:Y:S01]  /*8cf0*/  UMOV UR15, 0x10000000 ;  /* 0x10000000000f7882 */ /* 0x000fe20000000000 */
[----:B------:R-:W-:Y:S01]  /*8d00*/  UMOV UR10, URZ ;  /* 0x0000003f000a7c82 */ /* 0x000fe20008000000 */
[----:B------:R-:W-:Y:S01]  /*8d10*/  UIADD3.X UR7, URZ, UR7, URZ, UP0, !UPT ;  /* 0x000000073f077290 */ /* 0x000fe200087fe43f */
[----:B------:R-:W-:Y:S01]  /*8d20*/  MOV R3, 0x1 ;  /* 0x0000000100037802 */ /* 0x000fe20000000f00 */
[----:B------:R-:W-:Y:S01]  /*8d30*/  UMOV UR12, UR52 ;  /* 0x00000034000c7c82 */ /* 0x000fe20008000000 */
[----:B------:R-:W-:Y:S01]  /*8d40*/  UMOV UR13, UR53 ;  /* 0x00000035000d7c82 */ /* 0x000fe20008000000 */
[----:B------:R-:W-:Y:S01]  /*8d50*/  UMOV UR34, 0x10 ;  /* 0x0000001000227882 */ /* 0x000fe20000000000 */
[----:B------:R-:W-:Y:S01]  /*8d60*/  UMOV UR35, UR11 ;  /* 0x0000000b00237c82 */ /* 0x000fe20008000000 */
[----:B------:R-:W-:-:S02]  /*8d70*/  UIADD3 UR9, UR8, 0x11850, URZ ;  /* 0x0001185008097890 */ /* 0x000fc4000fffe03f */
[----:B------:R-:W-:Y:S02]  /*8d80*/  UIADD3 UR32, UR8, 0x800, URZ ;  /* 0x0000080008207890 */ /* 0x000fe4000fffe03f */
[----:B------:R-:W-:Y:S02]  /*8d90*/  UIADD3 UR24, UR8, 0x1000, URZ ;  /* 0x0000100008187890 */ /* 0x000fe4000fffe03f */
[----:B------:R-:W-:Y:S02]  /*8da0*/  UIADD3 UR16, UR8, 0x1800, URZ ;  /* 0x0000180008107890 */ /* 0x000fe4000fffe03f */
[----:B------:R-:W-:Y:S02]  /*8db0*/  UIADD3 UR48, UR8, 0x2000, URZ ;  /* 0x0000200008307890 */ /* 0x000fe4000fffe03f */
[----:B------:R1:W-:Y:S01]  /*8dc0*/  UTMALDG.4D [UR8], [UR6], desc[UR14] ;  /* 0x00000e08060075b4 */ /* 0x0003e20008019000 */
[----:B------:R-:W-:Y:S01]  /*8dd0*/  UMOV UR36, UR52 ;  /* 0x0000003400247c82 */ /* 0x000fe20008000000 */
[----:B------:R-:W-:Y:S01]  /*8de0*/  UMOV UR37, UR53 ;  /* 0x0000003500257c82 */ /* 0x000fe20008000000 */
[----:B------:R-:W-:Y:S01]  /*8df0*/  UMOV UR33, UR9 ;  /* 0x0000000900217c82 */ /* 0x000fe20008000000 */
[----:B------:R-:W-:Y:S01]  /*8e00*/  UMOV UR26, 0x20 ;  /* 0x00000020001a7882 */ /* 0x000fe20000000000 */
[----:B------:R-:W-:Y:S01]  /*8e10*/  UMOV UR27, UR11 ;  /* 0x0000000b001b7c82 */ /* 0x000fe20008000000 */
[----:B------:R-:W-:Y:S01]  /*8e20*/  UMOV UR28, UR52 ;  /* 0x00000034001c7c82 */ /* 0x000fe20008000000 */
[----:B------:R-:W-:Y:S01]  /*8e30*/  UMOV UR29, UR53 ;  /* 0x00000035001d7c82 */ /* 0x000fe20008000000 */
[----:B------:R-:W-:Y:S01]  /*8e40*/  UMOV UR25, UR9 ;  /* 0x0000000900197c82 */ /* 0x000fe20008000000 */
[----:B------:R-:W-:Y:S01]  /*8e50*/  UMOV UR18, 0x30 ;  /* 0x0000003000127882 */ /* 0x000fe20000000000 */
[----:B------:R-:W-:Y:S01]  /*8e60*/  UMOV UR19, UR11 ;  /* 0x0000000b00137c82 */ /* 0x000fe20008000000 */
[----:B------:R-:W-:Y:S01]  /*8e70*/  UMOV UR20, UR52 ;  /* 0x0000003400147c82 */ /* 0x000fe20008000000 */
[----:B------:R1:W-:Y:S01]  /*8e80*/  UTMALDG.4D [UR32], [UR6], desc[UR14] ;  /* 0x00000e20060075b4 */ /* 0x0003e20008019000 */
[----:B------:R-:W-:Y:S01]  /*8e90*/  UMOV UR21, UR53 ;  /* 0x0000003500157c82 */ /* 0x000fe20008000000 */
[----:B------:R-:W-:Y:S01]  /*8ea0*/  UMOV UR17, UR9 ;  /* 0x0000000900117c82 */ /* 0x000fe20008000000 */
[----:B------:R-:W-:Y:S01]  /*8eb0*/  UMOV UR50, 0x40 ;  /* 0x0000004000327882 */ /* 0x000fe20000000000 */
[----:B------:R-:W-:Y:S01]  /*8ec0*/  UMOV UR51, UR11 ;  /* 0x0000000b00337c82 */ /* 0x000fe20008000000 */
[----:B------:R-:W-:Y:S01]  /*8ed0*/  UMOV UR49, UR9 ;  /* 0x0000000900317c82 */ /* 0x000fe20008000000 */
[----:B------:R1:W-:Y:S01]  /*8ee0*/  UTMALDG.4D [UR24], [UR6], desc[UR14] ;  /* 0x00000e18060075b4 */ /* 0x0003e20008019000 */
[----:B------:R1:W-:Y:S01]  /*8ef0*/  UTMALDG.4D [UR16], [UR6], desc[UR14] ;  /* 0x00000e10060075b4 */ /* 0x0003e20008019000 */
[----:B------:R1:W-:Y:S02]  /*8f00*/  UTMALDG.4D [UR48], [UR6], desc[UR14] ;  /* 0x00000e30060075b4 */ /* 0x0003e40008019000 */
[----:B-1----:R-:W-:Y:S01]  /*8f10*/  NOP ;  /* 0x0000000000007918 */ /* 0x002fe20000000000 */
.L_x_76:
[----:B------:R-:W-:Y:S05]  /*8f20*/  BSYNC B0 ;  /* 0x0000000000007941 */ /* 0x000fea0003800000 */
.L_x_75:
[----:B------:R-:W-:Y:S01]  /*8f30*/  ISETP.LT.AND P4, PT, RZ, UR4, P3 ;  /* 0x00000004ff007c0c */ /* 0x000fe20009f81270 */
[----:B------:R-:W-:-:S12]  /*8f40*/  BSSY B0, `(.L_x_80) ;  /* 0x000003e000007945 */ /* 0x000fd80003800000 */
[----:B------:R-:W-:Y:S05]  /*8f50*/  @!P4 BRA `(.L_x_81) ;  /* 0x0000000000f0c947 */ /* 0x000fea0003800000 */
[----:B------:R-:W1:Y:S01]  /*8f60*/  S2R R5, SR_CgaCtaId ;  /* 0x0000000000057919 */ /* 0x000e620000008800 */
[----:B------:R-:W-:-:S04]  /*8f70*/  MOV R2, 0x400 ;  /* 0x0000040000027802 */ /* 0x000fc80000000f00 */
[----:B-1----:R-:W-:Y:S01]  /*8f80*/  LEA R2, R5, R2, 0x18 ;  /* 0x0000000205027211 */ /* 0x002fe200078ec0ff */
[----:B------:R-:W-:-:S05]  /*8f90*/  IMAD.MOV.U32 R5, RZ, RZ, 0x1 ;  /* 0x00000001ff057424 */ /* 0x000fca00078e00ff */
[----:B------:R-:W-:-:S04]  /*8fa0*/  SHF.L.U32 R5, R5, 0x1f, RZ ;  /* 0x0000001f05057819 */ /* 0x000fc800000006ff */
[----:B------:R-:W1:Y:S02]  /*8fb0*/  SYNCS.PHASECHK.TRANS64.TRYWAIT P0, [R2+URZ+0x11828], R5 ;  /* 0x01182805020075a7 */ /* 0x000e64000800017f */
[----:B-1----:R-:W-:Y:S05]  /*8fc0*/  @!P0 BRA `(.L_x_82) ;  /* 0x0000001800348947 */ /* 0x002fea0003800000 */
.L_x_115:
        /* <DEDUP_REMOVED lines=8> */
.L_x_83:
[----:B------:R-:W-:-:S04]  /*9050*/  LOP3.LUT P0, RZ, R0, 0x1f, RZ, 0xc0, !PT ;  /* 0x0000001f00ff7812 */ /* 0x000fc8000780c0ff */
[----:B------:R-:W-:-:S13]  /*9060*/  PLOP3.LUT P0, PT, P0, P2, PT, 0x2a, 0x0 ;  /* 0x000000000000781c */ /* 0x000fda0000704572 */
[----:B------:R-:W-:Y:S05]  /*9070*/  @P0 BRA `(.L_x_84) ;  /* 0x0000000000040947 */ /* 0x000fea0003800000 */
[----:B------:R-:W-:Y:S01]  /*9080*/  BPT.TRAP 0x1 ;  /* 0x000000040000795c */ /* 0x000fe20000300000 */
.L_x_84:
[----:B------:R-:W-:Y:S01]  /*9090*/  R2UR UR16, R2 ;  /* 0x00000000021072ca */ /* 0x000fe200000e0000 */
[----:B------:R-:W-:Y:S01]  /*90a0*/  ULDC.64 UR6, c[0x0][0x198] ;  /* 0x0000660000067ab9 */ /* 0x000fe20000000a00 */
[----:B------:R-:W-:Y:S01]  /*90b0*/  UMOV UR51, URZ ;  /* 0x0000003f00337c82 */ /* 0x000fe20008000000 */
[----:B------:R-:W-:Y:S01]  /*90c0*/  UIADD3 UR6, UP0, UR6, 0x1f0, URZ ;  /* 0x000001f006067890 */ /* 0x000fe2000ff1e03f */
[----:B------:R-:W-:Y:S01]  /*90d0*/  IMAD.MOV.U32 R2, RZ, RZ, 0x1 ;  /* 0x00000001ff027424 */ /* 0x000fe200078e00ff */
[----:B------:R-:W-:Y:S01]  /*90e0*/  UMOV UR8, 0x0 ;  /* 0x0000000000087882 */ /* 0x000fe20000000000 */
[----:B------:R-:W-:Y:S01]  /*90f0*/  UMOV UR9, 0x10000000 ;  /* 0x1000000000097882 */ /* 0x000fe20000000000 */
[----:B------:R-:W-:Y:S01]  /*9100*/  UIADD3.X UR7, URZ, UR7, URZ, UP0, !UPT ;  /* 0x000000073f077290 */ /* 0x000fe200087fe43f */
[----:B------:R-:W-:Y:S01]  /*9110*/  UMOV UR50, URZ ;  /* 0x0000003f00327c82 */ /* 0x000fe20008000000 */
[----:B------:R-:W-:Y:S01]  /*9120*/  UMOV UR42, 0x10 ;  /* 0x00000010002a7882 */ /* 0x000fe20000000000 */
[----:B------:R-:W-:Y:S01]  /*9130*/  UMOV UR44, UR52 ;  /* 0x00000034002c7c82 */ /* 0x000fe20008000000 */
[----:B------:R-:W-:-:S02]  /*9140*/  UMOV UR45, UR53 ;  /* 0x00000035002d7c82 */ /* 0x000fc40008000000 */
[----:B------:R-:W-:Y:S02]  /*9150*/  UIADD3 UR48, UR16, 0x5000, URZ ;  /* 0x0000500010307890 */ /* 0x000fe4000fffe03f */
[----:B------:R-:W-:Y:S02]  /*9160*/  UIADD3 UR49, UR16, 0x11800, URZ ;  /* 0x0001180010317890 */ /* 0x000fe4000fffe03f */
[----:B------:R-:W-:Y:S02]  /*9170*/  UIADD3 UR40, UR16, 0x5800, URZ ;  /* 0x0000580010287890 */ /* 0x000fe4000fffe03f */
[----:B------:R-:W-:Y:S02]  /*9180*/  UIADD3 UR32, UR16, 0x6000, URZ ;  /* 0x0000600010207890 */ /* 0x000fe4000fffe03f */
[----:B------:R-:W-:Y:S02]  /*9190*/  UIADD3 UR24, UR16, 0x6800, URZ ;  /* 0x0000680010187890 */ /* 0x000fe4000fffe03f */
[----:B------:R-:W-:Y:S01]  /*91a0*/  UIADD3 UR16, UR16, 0x7000, URZ ;  /* 0x0000700010107890 */ /* 0x000fe2000fffe03f */
[----:B------:R1:W-:Y:S01]  /*91b0*/  UTMALDG.4D [UR48], [UR6], desc[UR8] ;  /* 0x00000830060075b4 */ /* 0x0003e20008019000 */
        /* <DEDUP_REMOVED lines=18> */
[----:B------:R1:W-:Y:S01]  /*92e0*/  UTMALDG.4D [UR32], [UR6], desc[UR8] ;  /* 0x00000820060075b4 */ /* 0x0003e20008019000 */
[----:B------:R1:W-:Y:S01]  /*92f0*/  UTMALDG.4D [UR24], [UR6], desc[UR8] ;  /* 0x00000818060075b4 */ /* 0x0003e20008019000 */
[----:B------:R1:W-:Y:S02]  /*9300*/  UTMALDG.4D [UR16], [UR6], desc[UR8] ;  /* 0x00000810060075b4 */ /* 0x0003e40008019000 */
[----:B-1----:R-:W-:Y:S01]  /*9310*/  NOP ;  /* 0x0000000000007918 */ /* 0x002fe20000000000 */
.L_x_81:
[----:B------:R-:W-:Y:S05]  /*9320*/  BSYNC B0 ;  /* 0x0000000000007941 */ /* 0x000fea0003800000 */
.L_x_80:
[----:B------:R-:W-:Y:S04]  /*9330*/  BSSY B0, `(.L_x_85) ;  /* 0x0000041000007945 */ /* 0x000fe80003800000 */
[----:B------:R-:W-:Y:S05]  /*9340*/  @!P3 BRA `(.L_x_86) ;  /* 0x0000000000fcb947 */ /* 0x000fea0003800000 */
[----:B------:R-:W1:Y:S01]  /*9350*/  S2R R5, SR_CgaCtaId ;  /* 0x0000000000057919 */ /* 0x000e620000008800 */
[----:B------:R-:W-:-:S04]  /*9360*/  MOV R4, 0x400 ;  /* 0x0000040000047802 */ /* 0x000fc80000000f00 */
[----:B-1----:R-:W-:Y:S02]  /*9370*/  LEA R6, R5, R4, 0x18 ;  /* 0x0000000405067211 */ /* 0x002fe400078ec0ff */
[----:B------:R-:W-:-:S03]  /*9380*/  MOV R5, 0x1 ;  /* 0x0000000100057802 */ /* 0x000fc60000000f00 */
[----:B------:R-:W-:Y:S01]  /*9390*/  IMAD R4, R3, 0x8, R6 ;  /* 0x0000000803047824 */ /* 0x000fe200078e0206 */
[----:B------:R-:W-:-:S04]  /*93a0*/  SHF.L.U32 R5, R5, 0x1f, RZ ;  /* 0x0000001f05057819 */ /* 0x000fc800000006ff */
[----:B------:R-:W1:Y:S02]  /*93b0*/  SYNCS.PHASECHK.TRANS64.TRYWAIT P0, [R4+URZ+0x11860], R5 ;  /* 0x01186005040075a7 */ /* 0x000e64000800017f */
[----:B-1----:R-:W-:Y:S05]  /*93c0*/  @!P0 BRA `(.L_x_87) ;  /* 0x0000001400488947 */ /* 0x002fea0003800000 */
.L_x_116:
        /* <DEDUP_REMOVED lines=8> */
.L_x_88:
[----:B------:R-:W-:-:S04]  /*9450*/  LOP3.LUT P0, RZ, R0, 0x1f, RZ, 0xc0, !PT ;  /* 0x0000001f00ff7812 */ /* 0x000fc8000780c0ff */
[----:B------:R-:W-:-:S13]  /*9460*/  PLOP3.LUT P0, PT, P0, P2, PT, 0x2a, 0x0 ;  /* 0x000000000000781c */ /* 0x000fda0000704572 */
[----:B------:R-:W-:Y:S05]  /*9470*/  @P0 BRA `(.L_x_89) ;  /* 0x0000000000040947 */ /* 0x000fea0003800000 */
[----:B------:R-:W-:Y:S01]  /*9480*/  BPT.TRAP 0x1 ;  /* 0x000000040000795c */ /* 0x000fe20000300000 */
.L_x_89:
[----:B------:R-:W-:Y:S01]  /*9490*/  R2UR UR40, R3 ;  /* 0x00000000032872ca */ /* 0x000fe200000e0000 */
[----:B------:R-:W-:Y:S01]  /*94a0*/  ULDC.64 UR12, c[0x0][0x198] ;  /* 0x00006600000c7ab9 */ /* 0x000fe20000000a00 */
[----:B------:R-:W-:Y:S01]  /*94b0*/  R2UR UR7, R6 ;  /* 0x00000000060772ca */ /* 0x000fe200000e0000 */
[----:B------:R-:W-:Y:S01]  /*94c0*/  UIADD3 UR6, UP0, UR12, 0xf0, URZ ;  /* 0x000000f00c067890 */ /* 0x000fe2000ff1e03f */
[----:B------:R-:W-:Y:S01]  /*94d0*/  R2UR UR43, R7 ;  /* 0x00000000072b72ca */ /* 0x000fe200000e0000 */
[----:B------:R-:W-:Y:S01]  /*94e0*/  UMOV UR8, 0x0 ;  /* 0x0000000000087882 */ /* 0x000fe20000000000 */
[----:B------:R-:W-:Y:S01]  /*94f0*/  R2UR UR41, R4 ;  /* 0x00000000042972ca */ /* 0x000fe200000e0000 */
[----:B------:R-:W-:Y:S01]  /*9500*/  UMOV UR9, 0x10000000 ;  /* 0x1000000000097882 */ /* 0x000fe20000000000 */
[----:B------:R-:W-:Y:S01]  /*9510*/  UMOV UR42, URZ ;  /* 0x0000003f002a7c82 */ /* 0x000fe20008000000 */
[----:B------:R-:W-:Y:S01]  /*9520*/  UMOV UR44, UR52 ;  /* 0x00000034002c7c82 */ /* 0x000fe20008000000 */
[----:B------:R-:W-:Y:S01]  /*9530*/  UMOV UR45, UR53 ;  /* 0x00000035002d7c82 */ /* 0x000fe20008000000 */
[----:B------:R-:W-:Y:S01]  /*9540*/  UMOV UR34, 0x10 ;  /* 0x0000001000227882 */ /* 0x000fe20000000000 */
[----:B------:R-:W-:Y:S01]  /*9550*/  UMOV UR36, UR52 ;  /* 0x0000003400247c82 */ /* 0x000fe20008000000 */
[----:B------:R-:W-:Y:S01]  /*9560*/  UMOV UR37, UR53 ;  /* 0x0000003500257c82 */ /* 0x000fe20008000000 */
[----:B------:R-:W-:Y:S01]  /*9570*/  UMOV UR26, 0x20 ;  /* 0x00000020001a7882 */ /* 0x000fe20000000000 */
[----:B------:R-:W-:-:S02]  /*9580*/  UIMAD UR40, UR40, 0x2800, UR7 ;  /* 0x00002800282878a4 */ /* 0x000fc4000f8e0207 */
[----:B------:R-:W-:Y:S02]  /*9590*/  UIADD3 UR43, UR11, UR43, URZ ;  /* 0x0000002b0b2b7290 */ /* 0x000fe4000fffe03f */
[----:B------:R-:W-:Y:S02]  /*95a0*/  UIADD3 UR41, UR41, 0x11850, URZ ;  /* 0x0001185029297890 */ /* 0x000fe4000fffe03f */
[----:B------:R-:W-:Y:S02]  /*95b0*/  UIADD3.X UR7, URZ, UR13, URZ, UP0, !UPT ;  /* 0x0000000d3f077290 */ /* 0x000fe400087fe43f */
[----:B------:R-:W-:Y:S02]  /*95c0*/  UIADD3 UR32, UR40, 0x800, URZ ;  /* 0x0000080028207890 */ /* 0x000fe4000fffe03f */
[----:B------:R-:W-:Y:S02]  /*95d0*/  UIADD3 UR24, UR40, 0x1000, URZ ;  /* 0x0000100028187890 */ /* 0x000fe4000fffe03f */
[----:B------:R-:W-:-:S02]  /*95e0*/  UIADD3 UR16, UR40, 0x1800, URZ ;  /* 0x0000180028107890 */ /* 0x000fc4000fffe03f */
[----:B------:R-:W-:Y:S02]  /*95f0*/  UIADD3 UR48, UR40, 0x2000, URZ ;  /* 0x0000200028307890 */ /* 0x000fe4000fffe03f */
[----:B------:R1:W-:Y:S01]  /*9600*/  UTMALDG.4D [UR40], [UR6], desc[UR8] ;  /* 0x00000828060075b4 */ /* 0x0003e20008019000 */
[----:B------:R-:W-:Y:S01]  /*9610*/  UMOV UR33, UR41 ;  /* 0x0000002900217c82 */ /* 0x000fe20008000000 */
[----:B------:R-:W-:Y:S01]  /*9620*/  UMOV UR35, UR43 ;  /* 0x0000002b00237c82 */ /* 0x000fe20008000000 */
        /* <DEDUP_REMOVED lines=17> */
.L_x_86:
[----:B------:R-:W-:Y:S05]  /*9740*/  BSYNC B0 ;  /* 0x0000000000007941 */ /* 0x000fea0003800000 */
.L_x_85:
[----:B------:R-:W-:Y:S01]  /*9750*/  BSSY B0, `(.L_x_90) ;  /* 0x0000043000007945 */ /* 0x000fe20003800000 */
[----:B------:R-:W-:-:S03]  /*9760*/  IMAD.MOV.U32 R8, RZ, RZ, RZ ;  /* 0x000000ffff087224 */ /* 0x000fc600078e00ff */
        /* <DEDUP_REMOVED lines=9> */
.L_x_117:
        /* <DEDUP_REMOVED lines=8> */
.L_x_93:
[----:B------:R-:W-:-:S04]  /*9880*/  LOP3.LUT P0, RZ, R0, 0x1f, RZ, 0xc0, !PT ;  /* 0x0000001f00ff7812 */ /* 0x000fc8000780c0ff */
[----:B------:R-:W-:-:S13]  /*9890*/  PLOP3.LUT P0, PT, P0, P2, PT, 0x2a, 0x0 ;  /* 0x000000000000781c */ /* 0x000fda0000704572 */
[----:B------:R-:W-:Y:S05]  /*98a0*/  @P0 BRA `(.L_x_94) ;  /* 0x0000000000040947 */ /* 0x000fea0003800000 */
[----:B------:R-:W-:Y:S01]  /*98b0*/  BPT.TRAP 0x1 ;  /* 0x000000040000795c */ /* 0x000fe20000300000 */
.L_x_94:
[C---:B------:R-:W-:Y:S01]  /*98c0*/  IMAD R5, R2.reuse, 0x2800, R5 ;  /* 0x0000280002057824 */ /* 0x040fe200078e0205 */
[----:B------:R-:W-:Y:S01]  /*98d0*/  R2UR UR41, R3 ;  /* 0x00000000032972ca */ /* 0x000fe200000e0000 */
[----:B------:R-:W-:Y:S01]  /*98e0*/  ULDC.64 UR6, c[0x0][0x198] ;  /* 0x0000660000067ab9 */ /* 0x000fe20000000a00 */
[----:B------:R-:W-:Y:S01]  /*98f0*/  UMOV UR43, URZ ;  /* 0x0000003f002b7c82 */ /* 0x000fe20008000000 */
[----:B------:R-:W-:Y:S01]  /*9900*/  UIADD3 UR6, UP0, UR6, 0x2f0, URZ ;  /* 0x000002f006067890 */ /* 0x000fe2000ff1e03f */
[----:B------:R-:W-:Y:S01]  /*9910*/  R2UR UR48, R5 ;  /* 0x00000000053072ca */ /* 0x000fe200000e0000 */
[----:B------:R-:W-:Y:S01]  /*9920*/  UMOV UR8, 0x0 ;  /* 0x0000000000087882 */ /* 0x000fe20000000000 */
[----:B------:R-:W-:Y:S01]  /*9930*/  UMOV UR9, 0x10000000 ;  /* 0x1000000000097882 */ /* 0x000fe20000000000 */
[----:B------:R-:W-:Y:S01]  /*9940*/  UIADD3.X UR7, URZ, UR7, URZ, UP0, !UPT ;  /* 0x000000073f077290 */ /* 0x000fe200087fe43f */
[----:B------:R-:W-:Y:S01]  /*9950*/  IMAD.MOV.U32 R8, RZ, RZ, 0x1 ;  /* 0x00000001ff087424 */ /* 0x000fe200078e00ff */
[----:B------:R-:W-:Y:S01]  /*9960*/  UMOV UR42, URZ ;  /* 0x0000003f002a7c82 */ /* 0x000fe20008000000 */
[----:B------:R-:W-:Y:S01]  /*9970*/  UMOV UR44, UR52 ;  /* 0x00000034002c7c82 */ /* 0x000fe20008000000 */
[----:B------:R-:W-:Y:S01]  /*9980*/  UMOV UR45, UR53 ;  /* 0x00000035002d7c82 */ /* 0x000fe20008000000 */
[----:B------:R-:W-:Y:S01]  /*9990*/  UMOV UR34, 0x10 ;  /* 0x0000001000227882 */ /* 0x000fe20000000000 */
[----:B------:R-:W-:Y:S01]  /*99a0*/  UIADD3 UR41, UR41, 0x11800, URZ ;  /* 0x0001180029297890 */ /* 0x000fe2000fffe03f */
[----:B------:R-:W-:Y:S01]  /*99b0*/  IADD3 R2, R2, 0x1, RZ ;  /* 0x0000000102027810 */ /* 0x000fe20007ffe0ff */
[----:B------:R-:W-:Y:S01]  /*99c0*/  UMOV UR36, UR52 ;  /* 0x0000003400247c82 */ /* 0x000fe20008000000 */
[----:B------:R-:W-:Y:S01]  /*99d0*/  UMOV UR37, UR53 ;  /* 0x0000003500257c82 */ /* 0x000fe20008000000 */
[----:B------:R-:W-:-:S02]  /*99e0*/  UIADD3 UR40, UR48, 0x5000, URZ ;  /* 0x0000500030287890 */ /* 0x000fc4000fffe03f */
        /* <DEDUP_REMOVED lines=25> */
.L_x_91:
[----:B------:R-:W-:Y:S05]  /*9b80*/  BSYNC B0 ;  /* 0x0000000000007941 */ /* 0x000fea0003800000 */
.L_x_90:
[----:B------:R-:W-:-:S05]  /*9b90*/  IMAD.U32 R3, RZ, RZ, UR4 ;  /* 0x00000004ff037e24 */ /* 0x000fca000f8e00ff */
[----:B------:R-:W-:-:S13]  /*9ba0*/  ISETP.GE.AND P0, PT, R3, 0x2, PT ;  /* 0x000000020300780c */ /* 0x000fda0003f06270 */
[----:B------:R-:W-:Y:S05]  /*9bb0*/  @!P0 EXIT ;  /* 0x000000000000894d */ /* 0x000fea0003800000 */
[----:B------:R-:W-:Y:S01]  /*9bc0*/  USHF.L.U32 UR6, UR4, 0x1, URZ ;  /* 0x0000000104067899 */ /* 0x000fe2000800063f */
[----:B------:R-:W-:Y:S01]  /*9bd0*/  LOP3.LUT P0, RZ, R0, 0x1f, RZ, 0xc0, !PT ;  /* 0x0000001f00ff7812 */ /* 0x000fe2000780c0ff */
[----:B------:R-:W-:Y:S01]  /*9be0*/  BSSY B0, `(.L_x_95) ;  /* 0x000008f000007945 */ /* 0x000fe20003800000 */
[----:B------:R-:W-:Y:S01]  /*9bf0*/  MOV R3, UR5 ;  /* 0x0000000500037c02 */ /* 0x000fe20008000f00 */
[----:B------:R-:W-:Y:S01]  /*9c00*/  IMAD.MOV.U32 R0, RZ, RZ, 0x1 ;  /* 0x00000001ff007424 */ /* 0x000fe200078e00ff */
[----:B------:R-:W-:Y:S02]  /*9c10*/  PLOP3.LUT P0, PT, P0, P2, PT, 0x2a, 0x0 ;  /* 0x000000000000781c */ /* 0x000fe40000704572 */
[----:B------:R-:W-:Y:S02]  /*9c20*/  LOP3.LUT R3, R3, 0x2, RZ, 0xfc, !PT ;  /* 0x0000000203037812 */ /* 0x000fe400078efcff */
[----:B------:R-:W-:-:S09]  /*9c30*/  MOV R9, UR6 ;  /* 0x0000000600097c02 */ /* 0x000fd20008000f00 */
.L_x_106:
[----:B------:R-:W-:Y:S04]  /*9c40*/  BSSY B1, `(.L_x_96) ;  /* 0x0000041000017945 */ /* 0x000fe80003800000 */
[----:B------:R-:W-:Y:S05]  /*9c50*/  @!P3 BRA `(.L_x_97) ;  /* 0x0000000000fcb947 */ /* 0x000fea0003800000 */
[----:B------:R-:W1:Y:S01]  /*9c60*/  S2R R5, SR_CgaCtaId ;  /* 0x0000000000057919 */ /* 0x000e620000008800 */
[----:B------:R-:W-:-:S04]  /*9c70*/  MOV R4, 0x400 ;  /* 0x0000040000047802 */ /* 0x000fc80000000f00 */
[----:B-1----:R-:W-:Y:S02]  /*9c80*/  LEA R5, R5, R4, 0x18 ;  /* 0x0000000405057211 */ /* 0x002fe400078ec0ff */
[----:B------:R-:W-:-:S03]  /*9c90*/  SHF.L.U32 R4, R0, 0x1f, RZ ;  /* 0x0000001f00047819 */ /* 0x000fc600000006ff */
[----:B------:R-:W-:-:S04]  /*9ca0*/  IMAD R7, R2, 0x8, R5 ;  /* 0x0000000802077824 */ /* 0x000fc800078e0205 */
[----:B------:R-:W1:Y:S02]  /*9cb0*/  SYNCS.PHASECHK.TRANS64.TRYWAIT P4, [R7+URZ+0x11828], R4 ;  /* 0x01182804070075a7 */ /* 0x000e64000808017f */
[----:B-1----:R-:W-:Y:S05]  /*9cc0*/  @!P4 BRA `(.L_x_98) ;  /* 0x0000000c0030c947 */ /* 0x002fea0003800000 */
.L_x_118:
[----:B-1----:R-:W-:-:S04]  /*9cd0*/  @P2 MOV R4, 0x2800 ;  /* 0x0000280000042802 */ /* 0x002fc80000000f00 */
[----:B------:R1:W-:Y:S02]  /*9ce0*/  @P2 SYNCS.ARRIVE.TRANS64 RZ, [R7+URZ+0x11800], R4 ;  /* 0x0118000407ff29a7 */ /* 0x0003e4000800003f */
[----:B-1----:R-:W-:-:S04]  /*9cf0*/  PRMT R4, R3, 0x9910, RZ ;  /* 0x0000991003047816 */ /* 0x002fc800000000ff */
[----:B------:R-:W-:-:S13]  /*9d00*/  ISETP.NE.AND P4, PT, R4, 0x2, PT ;  /* 0x000000020400780c */ /* 0x000fda0003f85270 */
[----:B------:R-:W-:Y:S05]  /*9d10*/  @P4 BRA `(.L_x_99) ;  /* 0x0000000000044947 */ /* 0x000fea0003800000 */
[----:B------:R-:W-:Y:S01]  /*9d20*/  BPT.TRAP 0x1 ;  /* 0x000000040000795c */ /* 0x000fe20000300000 */
.L_x_99:
[----:B------:R-:W-:Y:S05]  /*9d30*/  @P0 BRA `(.L_x_100) ;  /* 0x0000000000040947 */ /* 0x000fea0003800000 */
[----:B------:R-:W-:Y:S01]  /*9d40*/  BPT.TRAP 0x1 ;  /* 0x000000040000795c */ /* 0x000fe20000300000 */
.L_x_100:
[----:B------:R-:W-:Y:S01]  /*9d50*/  IMAD R5, R2, 0x2800, R5 ;  /* 0x0000280002057824 */ /* 0x000fe200078e0205 */
[----:B------:R-:W-:Y:S01]  /*9d60*/  R2UR UR49, R7 ;  /* 0x00000000073172ca */ /* 0x000fe200000e0000 */
[----:B------:R-:W-:Y:S01]  /*9d70*/  ULDC.64 UR6, c[0x0][0x198] ;  /* 0x0000660000067ab9 */ /* 0x000fe20000000a00 */
[----:B------:R-:W-:Y:S01]  /*9d80*/  R2UR UR51, R8 ;  /* 0x00000000083372ca */ /* 0x000fe200000e0000 */
[----:B------:R-:W-:Y:S01]  /*9d90*/  UIADD3 UR6, UP0, UR6, 0x1f0, URZ ;  /* 0x000001f006067890 */ /* 0x000fe2000ff1e03f */
[----:B------:R-:W-:Y:S01]  /*9da0*/  R2UR UR16, R5 ;  /* 0x00000000051072ca */ /* 0x000fe200000e0000 */
[----:B------:R-:W-:Y:S01]  /*9db0*/  UMOV UR8, 0x0 ;  /* 0x0000000000087882 */ /* 0x000fe20000000000 */
[----:B------:R-:W-:Y:S01]  /*9dc0*/  UMOV UR9, 0x10000000 ;  /* 0x1000000000097882 */ /* 0x000fe20000000000 */
[----:B------:R-:W-:Y:S01]  /*9dd0*/  UIADD3.X UR7, URZ, UR7, URZ, UP0, !UPT ;  /* 0x000000073f077290 */ /* 0x000fe200087fe43f */
[----:B------:R-:W-:Y:S01]  /*9de0*/  VIADD R2, R2, 0x1 ;  /* 0x0000000102027836 */ /* 0x000fe20000000000 */
[----:B------:R-:W-:Y:S01]  /*9df0*/  UMOV UR50, URZ ;  /* 0x0000003f00327c82 */ /* 0x000fe20008000000 */
[----:B------:R-:W-:Y:S01]  /*9e00*/  UMOV UR42, 0x10 ;  /* 0x00000010002a7882 */ /* 0x000fe20000000000 */
[----:B------:R-:W-:Y:S01]  /*9e10*/  UMOV UR44, UR52 ;  /* 0x00000034002c7c82 */ /* 0x000fe20008000000 */
[----:B------:R-:W-:Y:S01]  /*9e20*/  UMOV UR45, UR53 ;  /* 0x00000035002d7c82 */ /* 0x000fe20008000000 */
[----:B------:R-:W-:Y:S01]  /*9e30*/  UIADD3 UR49, UR49, 0x11800, URZ ;  /* 0x0001180031317890 */ /* 0x000fe2000fffe03f */
[----:B------:R-:W-:Y:S01]  /*9e40*/  ISETP.NE.AND P4, PT, R2, 0x5, PT ;  /* 0x000000050200780c */ /* 0x000fe20003f85270 */
[----:B------:R-:W-:-:S02]  /*9e50*/  USHF.L.U32 UR51, UR51, 0x6, URZ ;  /* 0x0000000633337899 */ /* 0x000fc4000800063f */
[----:B------:R-:W-:Y:S01]  /*9e60*/  UIADD3 UR48, UR16, 0x5000, URZ ;  /* 0x0000500010307890 */ /* 0x000fe2000fffe03f */
[----:B------:R-:W-:Y:S01]  /*9e70*/  SEL R5, RZ, 0x1, P4 ;  /* 0x00000001ff057807 */ /* 0x000fe20002000000 */
[----:B------:R-:W-:Y:S01]  /*9e80*/  UIADD3 UR40, UR16, 0x5800, URZ ;  /* 0x0000580010287890 */ /* 0x000fe2000fffe03f */
[----:B------:R-:W-:Y:S01]  /*9e90*/  SEL R2, R2, RZ, P4 ;  /* 0x000000ff02027207 */ /* 0x000fe20002000000 */
[----:B------:R-:W-:Y:S01]  /*9ea0*/  UIADD3 UR32, UR16, 0x6000, URZ ;  /* 0x0000600010207890 */ /* 0x000fe2000fffe03f */
[----:B------:R-:W-:Y:S01]  /*9eb0*/  LOP3.LUT R0, R0, R5, RZ, 0x3c, !PT ;  /* 0x0000000500007212 */ /* 0x000fe200078e3cff */
        /* <DEDUP_REMOVED lines=25> */
.L_x_97:
[----:B------:R-:W-:Y:S05]  /*a050*/  BSYNC B1 ;  /* 0x0000000000017941 */ /* 0x000fea0003800000 */
.L_x_96:
[----:B------:R-:W-:Y:S01]  /*a060*/  ISETP.LT.OR P4, PT, R9, 0x4, !P3 ;  /* 0x000000040900780c */ /* 0x000fe20005f81670 */
[----:B------:R-:W-:-:S12]  /*a070*/  BSSY B1, `(.L_x_101) ;  /* 0x0000042000017945 */ /* 0x000fd80003800000 */
[----:B------:R-:W-:Y:S05]  /*a080*/  @P4 BRA `(.L_x_102) ;  /* 0x0000000400004947 */ /* 0x000fea0003800000 */
[----:B------:R-:W1:Y:S01]  /*a090*/  S2R R5, SR_CgaCtaId ;  /* 0x0000000000057919 */ /* 0x000e620000008800 */
[----:B------:R-:W-:Y:S02]  /*a0a0*/  MOV R4, 0x400 ;  /* 0x0000040000047802 */ /* 0x000fe40000000f00 */
[----:B------:R-:W-:Y:S02]  /*a0b0*/  SHF.L.U32 R7, R0, 0x1f, RZ ;  /* 0x0000001f00077819 */ /* 0x000fe400000006ff */
[----:B-1----:R-:W-:-:S04]  /*a0c0*/  LEA R5, R5, R4, 0x18 ;  /* 0x0000000405057211 */ /* 0x002fc800078ec0ff */
[----:B------:R-:W-:-:S04]  /*a0d0*/  LEA R4, R2, R5, 0x3 ;  /* 0x0000000502047211 */ /* 0x000fc800078e18ff */
[----:B------:R-:W1:Y:S02]  /*a0e0*/  SYNCS.PHASECHK.TRANS64.TRYWAIT P4, [R4+URZ+0x11828], R7 ;  /* 0x01182807040075a7 */ /* 0x000e64000808017f */
[----:B-1----:R-:W-:Y:S05]  /*a0f0*/  @!P4 BRA `(.L_x_103) ;  /* 0x000000080038c947 */ /* 0x002fea0003800000 */
.L_x_119:
[----:B------:R-:W-:Y:S01]  /*a100*/  PRMT R6, R3, 0x9910, RZ ;  /* 0x0000991003067816 */ /* 0x000fe200000000ff */
[----:B-1----:R-:W-:-:S03]  /*a110*/  @P1 IMAD.MOV.U32 R7, RZ, RZ, 0x2800 ;  /* 0x00002800ff071424 */ /* 0x002fc600078e00ff */
[----:B------:R-:W-:Y:S01]  /*a120*/  ISETP.NE.AND P4, PT, R6, 0x2, PT ;  /* 0x000000020600780c */ /* 0x000fe20003f85270 */
[----:B------:R1:W-:-:S12]  /*a130*/  @P1 SYNCS.ARRIVE.TRANS64 RZ, [R4+URZ+0x11800], R7 ;  /* 0x0118000704ff19a7 */ /* 0x0003d8000800003f */
[----:B-1----:R-:W-:Y:S05]  /*a140*/  @P4 BRA `(.L_x_104) ;  /* 0x0000000000044947 */ /* 0x002fea0003800000 */
[----:B------:R-:W-:Y:S01]  /*a150*/  BPT.TRAP 0x1 ;  /* 0x000000040000795c */ /* 0x000fe20000300000 */
.L_x_104:
[----:B------:R-:W-:Y:S05]  /*a160*/  @P0 BRA `(.L_x_105) ;  /* 0x0000000000040947 */ /* 0x000fea0003800000 */
[----:B------:R-:W-:Y:S01]  /*a170*/  BPT.TRAP 0x1 ;  /* 0x000000040000795c */ /* 0x000fe20000300000 */
.L_x_105:
        /* <DEDUP_REMOVED lines=9> */
[----:B------:R-:W-:Y:S01]  /*a210*/  IADD3 R2, R2, 0x1, RZ ;  /* 0x0000000102027810 */ /* 0x000fe20007ffe0ff */
[----:B------:R-:W-:Y:S01]  /*a220*/  UMOV UR50, URZ ;  /* 0x0000003f00327c82 */ /* 0x000fe20008000000 */
[----:B------:R-:W-:Y:S01]  /*a230*/  UMOV UR42, 0x10 ;  /* 0x00000010002a7882 */ /* 0x000fe20000000000 */
[----:B------:R-:W-:Y:S01]  /*a240*/  UMOV UR44, UR52 ;  /* 0x00000034002c7c82 */ /* 0x000fe20008000000 */
[----:B------:R-:W-:Y:S01]  /*a250*/  UMOV UR45, UR53 ;  /* 0x00000035002d7c82 */ /* 0x000fe20008000000 */
[----:B------:R-:W-:Y:S01]  /*a260*/  UIADD3 UR49, UR49, 0x11800, URZ ;  /* 0x0001180031317890 */ /* 0x000fe2000fffe03f */
[----:B------:R-:W-:Y:S01]  /*a270*/  ISETP.NE.AND P4, PT, R2, 0x5, PT ;  /* 0x000000050200780c */ /* 0x000fe20003f85270 */
[----:B------:R-:W-:Y:S01]  /*a280*/  USHF.L.U32 UR51, UR51, 0x6, URZ ;  /* 0x0000000633337899 */ /* 0x000fe2000800063f */
[----:B------:R-:W-:Y:S01]  /*a290*/  VIADD R8, R8, 0x1 ;  /* 0x0000000108087836 */ /* 0x000fe20000000000 */
[----:B------:R-:W-:Y:S01]  /*a2a0*/  UIADD3 UR48, UR16, 0x5000, URZ ;  /* 0x0000500010307890 */ /* 0x000fe2000fffe03f */
[----:B------:R-:W-:Y:S01]  /*a2b0*/  SEL R5, RZ, 0x1, P4 ;  /* 0x00000001ff057807 */ /* 0x000fe20002000000 */
[----:B------:R-:W-:Y:S01]  /*a2c0*/  UIADD3 UR40, UR16, 0x5800, URZ ;  /* 0x0000580010287890 */ /* 0x000fe2000fffe03f */
[----:B------:R-:W-:Y:S01]  /*a2d0*/  SEL R2, R2, RZ, P4 ;  /* 0x000000ff02027207 */ /* 0x000fe20002000000 */
[----:B------:R-:W-:Y:S01]  /*a2e0*/  UIADD3 UR32, UR16, 0x6000, URZ ;  /* 0x0000600010207890 */ /* 0x000fe2000fffe03f */
[----:B------:R-:W-:Y:S01]  /*a2f0*/  LOP3.LUT R0, R0, R5, RZ, 0x3c, !PT ;  /* 0x0000000500007212 */ /* 0x000fe200078e3cff */
[----:B------:R-:W-:-:S02]  /*a300*/  UIADD3 UR24, UR16, 0x6800, URZ ;  /* 0x0000680010187890 */ /* 0x000fc4000fffe03f */
        /* <DEDUP_REMOVED lines=24> */
.L_x_102:
[----:B------:R-:W-:Y:S05]  /*a490*/  BSYNC B1 ;  /* 0x0000000000017941 */ /* 0x000fea0003800000 */
.L_x_101:
[C---:B------:R-:W-:Y:S02]  /*a4a0*/  ISETP.GT.AND P4, PT, R9.reuse, 0x4, PT ;  /* 0x000000040900780c */ /* 0x040fe40003f84270 */
[----:B------:R-:W-:-:S11]  /*a4b0*/  IADD3 R9, R9, -0x2, RZ ;  /* 0xfffffffe09097810 */ /* 0x000fd60007ffe0ff */
[----:B------:R-:W-:Y:S05]  /*a4c0*/  @P4 BRA `(.L_x_106) ;  /* 0xfffffff400dc4947 */ /* 0x000fea000383ffff */
[----:B------:R-:W-:Y:S05]  /*a4d0*/  BSYNC B0 ;  /* 0x0000000000007941 */ /* 0x000fea0003800000 */
.L_x_95:
[----:B------:R-:W-:Y:S05]  /*a4e0*/  EXIT ;  /* 0x000000000000794d */ /* 0x000fea0003800000 */
.L_x_15:
[----:B-1----:R-:W-:-:S04]  /*a4f0*/  IMAD.U32 R7, RZ, RZ, UR8 ;  /* 0x00000008ff077e24 */ /* 0x002fc8000f8e00ff */
[----:B------:R1:W2:Y:S03]  /*a500*/  SYNCS.PHASECHK.TRANS64.TRYWAIT P1, [R7+URZ+0x11850], R6 ;  /* 0x01185006070075a7 */ /* 0x0002a6000802017f */
[----:B--2---:R-:W-:Y:S05]  /*a510*/  @!P1 NANOSLEEP.SYNCS 0x989680 ;  /* 0x009896800000995d */ /* 0x004fea0003900000 */
[----:B------:R-:W2:Y:S02]  /*a520*/  @!P1 SYNCS.PHASECHK.TRANS64 P1, [R7+URZ+0x11850], R6 ;  /* 0x01185006070095a7 */ /* 0x000ea4000802007f */
[----:B--2---:R-:W-:Y:S05]  /*a530*/  @!P1 BRA `(.L_x_15) ;  /* 0xfffffffc00ec9947 */ /* 0x004fea000383ffff */
[----:B------:R-:W-:Y:S05]  /*a540*/  BRA `(.L_x_107) ;  /* 0xffffff6800707947 */ /* 0x000fea000383ffff */
.L_x_17:
[----:B--2---:R-:W-:-:S04]  /*a550*/  MOV R2, UR36 ;  /* 0x0000002400027c02 */ /* 0x004fc80008000f00 */
[----:B------:R2:W3:Y:S03]  /*a560*/  SYNCS.PHASECHK.TRANS64.TRYWAIT P1, [R2+URZ+0x11800], R9 ;  /* 0x01180009020075a7 */ /* 0x0004e6000802017f */
[----:B---3--:R-:W-:Y:S05]  /*a570*/  @!P1 NANOSLEEP.SYNCS 0x989680 ;  /* 0x009896800000995d */ /* 0x008fea0003900000 */
[----:B------:R-:W3:Y:S02]  /*a580*/  @!P1 SYNCS.PHASECHK.TRANS64 P1, [R2+URZ+0x11800], R9 ;  /* 0x01180009020095a7 */ /* 0x000ee4000802007f */
[----:B---3--:R-:W-:Y:S05]  /*a590*/  @!P1 BRA `(.L_x_17) ;  /* 0xfffffffc00ec9947 */ /* 0x008fea000383ffff */
[----:B------:R-:W-:Y:S05]  /*a5a0*/  BRA `(.L_x_108) ;  /* 0xffffff68007c7947 */ /* 0x000fea000383ffff */
.L_x_18:
[----:B-1----:R-:W-:-:S04]  /*a5b0*/  IMAD.U32 R7, RZ, RZ, UR28 ;  /* 0x0000001cff077e24 */ /* 0x002fc8000f8e00ff */
[----:B------:R1:W2:Y:S03]  /*a5c0*/  SYNCS.PHASECHK.TRANS64.TRYWAIT P1, [R7+URZ+-0x8], R2 ;  /* 0xfffff802070075a7 */ /* 0x0002a6000802017f */
[----:B--2---:R-:W-:Y:S05]  /*a5d0*/  @!P1 NANOSLEEP.SYNCS 0x989680 ;  /* 0x009896800000995d */ /* 0x004fea0003900000 */
[----:B------:R-:W2:Y:S02]  /*a5e0*/  @!P1 SYNCS.PHASECHK.TRANS64 P1, [R7+URZ+-0x8], R2 ;  /* 0xfffff802070095a7 */ /* 0x000ea4000802007f */
[----:B--2---:R-:W-:Y:S05]  /*a5f0*/  @!P1 BRA `(.L_x_18) ;  /* 0xfffffffc00ec9947 */ /* 0x004fea000383ffff */
[----:B------:R-:W-:Y:S05]  /*a600*/  BRA `(.L_x_109) ;  /* 0xffffff6800787947 */ /* 0x000fea000383ffff */
.L_x_20:
[----:B-1----:R-:W-:-:S04]  /*a610*/  MOV R10, UR36 ;  /* 0x00000024000a7c02 */ /* 0x002fc80008000f00 */
[----:B------:R1:W2:Y:S03]  /*a620*/  SYNCS.PHASECHK.TRANS64.TRYWAIT P1, [R10+URZ+0x11808], R9 ;  /* 0x011808090a0075a7 */ /* 0x0002a6000802017f */
[----:B--2---:R-:W-:Y:S05]  /*a630*/  @!P1 NANOSLEEP.SYNCS 0x989680 ;  /* 0x009896800000995d */ /* 0x004fea0003900000 */
[----:B------:R-:W2:Y:S02]  /*a640*/  @!P1 SYNCS.PHASECHK.TRANS64 P1, [R10+URZ+0x11808], R9 ;  /* 0x011808090a0095a7 */ /* 0x000ea4000802007f */
[----:B--2---:R-:W-:Y:S05]  /*a650*/  @!P1 BRA `(.L_x_20) ;  /* 0xfffffffc00ec9947 */ /* 0x004fea000383ffff */
[----:B------:R-:W-:Y:S05]  /*a660*/  BRA `(.L_x_110) ;  /* 0xffffff8000207947 */ /* 0x000fea000383ffff */
.L_x_25:
[----:B-1----:R-:W-:-:S04]  /*a670*/  IMAD.U32 R4, RZ, RZ, UR10 ;  /* 0x0000000aff047e24 */ /* 0x002fc8000f8e00ff */
[----:B------:R1:W2:Y:S03]  /*a680*/  SYNCS.PHASECHK.TRANS64.TRYWAIT P2, [R4+URZ+0x11800], R3 ;  /* 0x01180003040075a7 */ /* 0x0002a6000804017f */
[----:B--2---:R-:W-:Y:S05]  /*a690*/  @!P2 NANOSLEEP.SYNCS 0x989680 ;  /* 0x009896800000a95d */ /* 0x004fea0003900000 */
[----:B------:R-:W2:Y:S02]  /*a6a0*/  @!P2 SYNCS.PHASECHK.TRANS64 P2, [R4+URZ+0x11800], R3 ;  /* 0x011800030400a5a7 */ /* 0x000ea4000804007f */
[----:B--2---:R-:W-:Y:S05]  /*a6b0*/  @!P2 BRA `(.L_x_25) ;  /* 0xfffffffc00eca947 */ /* 0x004fea000383ffff */
[----:B------:R-:W-:Y:S05]  /*a6c0*/  BRA `(.L_x_111) ;  /* 0xffffff8800147947 */ /* 0x000fea000383ffff */
.L_x_29:
[----:B-1----:R-:W-:-:S04]  /*a6d0*/  MOV R11, UR10 ;  /* 0x0000000a000b7c02 */ /* 0x002fc80008000f00 */
[----:B------:R1:W2:Y:S03]  /*a6e0*/  SYNCS.PHASECHK.TRANS64.TRYWAIT P2, [R11+URZ+0x11800], R12 ;  /* 0x0118000c0b0075a7 */ /* 0x0002a6000804017f */
[----:B--2---:R-:W-:Y:S05]  /*a6f0*/  @!P2 NANOSLEEP.SYNCS 0x989680 ;  /* 0x009896800000a95d */ /* 0x004fea0003900000 */
[----:B------:R-:W2:Y:S02]  /*a700*/  @!P2 SYNCS.PHASECHK.TRANS64 P2, [R11+URZ+0x11800], R12 ;  /* 0x0118000c0b00a5a7 */ /* 0x000ea4000804007f */
[----:B--2---:R-:W-:Y:S05]  /*a710*/  @!P2 BRA `(.L_x_29) ;  /* 0xfffffffc00eca947 */ /* 0x004fea000383ffff */
[----:B------:R-:W-:Y:S05]  /*a720*/  BRA `(.L_x_28) ;  /* 0xffffff9c00607947 */ /* 0x000fea000383ffff */
.L_x_37:
[----:B-1----:R-:W-:-:S04]  /*a730*/  IMAD.U32 R7, RZ, RZ, UR10 ;  /* 0x0000000aff077e24 */ /* 0x002fc8000f8e00ff */
[----:B------:R1:W2:Y:S03]  /*a740*/  SYNCS.PHASECHK.TRANS64.TRYWAIT P2, [R7+URZ+0x11800], R4 ;  /* 0x01180004070075a7 */ /* 0x0002a6000804017f */
[----:B--2---:R-:W-:Y:S05]  /*a750*/  @!P2 NANOSLEEP.SYNCS 0x989680 ;  /* 0x009896800000a95d */ /* 0x004fea0003900000 */
[----:B------:R-:W2:Y:S02]  /*a760*/  @!P2 SYNCS.PHASECHK.TRANS64 P2, [R7+URZ+0x11800], R4 ;  /* 0x011800040700a5a7 */ /* 0x000ea4000804007f */
[----:B--2---:R-:W-:Y:S05]  /*a770*/  @!P2 BRA `(.L_x_37) ;  /* 0xfffffffc00eca947 */ /* 0x004fea000383ffff */
[----:B------:R-:W-:Y:S05]  /*a780*/  BRA `(.L_x_112) ;  /* 0xffffffa400907947 */ /* 0x000fea000383ffff */
.L_x_41:
[----:B-1----:R-:W-:-:S04]  /*a790*/  MOV R11, UR10 ;  /* 0x0000000a000b7c02 */ /* 0x002fc80008000f00 */
[----:B------:R1:W2:Y:S03]  /*a7a0*/  SYNCS.PHASECHK.TRANS64.TRYWAIT P2, [R11+URZ+0x11800], R10 ;  /* 0x0118000a0b0075a7 */ /* 0x0002a6000804017f */
[----:B--2---:R-:W-:Y:S05]  /*a7b0*/  @!P2 NANOSLEEP.SYNCS 0x989680 ;  /* 0x009896800000a95d */ /* 0x004fea0003900000 */
[----:B------:R-:W2:Y:S02]  /*a7c0*/  @!P2 SYNCS.PHASECHK.TRANS64 P2, [R11+URZ+0x11800], R10 ;  /* 0x0118000a0b00a5a7 */ /* 0x000ea4000804007f */
[----:B--2---:R-:W-:Y:S05]  /*a7d0*/  @!P2 BRA `(.L_x_41) ;  /* 0xfffffffc00eca947 */ /* 0x004fea000383ffff */
[----:B------:R-:W-:Y:S05]  /*a7e0*/  BRA `(.L_x_40) ;  /* 0xffffffc000187947 */ /* 0x000fea000383ffff */
.L_x_57:
[----:B-1----:R-:W-:-:S04]  /*a7f0*/  IMAD.U32 R3, RZ, RZ, UR28 ;  /* 0x0000001cff037e24 */ /* 0x002fc8000f8e00ff */
[----:B------:R1:W2:Y:S03]  /*a800*/  SYNCS.PHASECHK.TRANS64.TRYWAIT P0, [R3+URZ+0x8], R0 ;  /* 0x00000800030075a7 */ /* 0x0002a6000800017f */
[----:B--2---:R-:W-:Y:S05]  /*a810*/  @!P0 NANOSLEEP.SYNCS 0x989680 ;  /* 0x009896800000895d */ /* 0x004fea0003900000 */
[----:B------:R-:W2:Y:S02]  /*a820*/  @!P0 SYNCS.PHASECHK.TRANS64 P0, [R3+URZ+0x8], R0 ;  /* 0x00000800030085a7 */ /* 0x000ea4000800007f */
[----:B--2---:R-:W-:Y:S05]  /*a830*/  @!P0 BRA `(.L_x_57) ;  /* 0xfffffffc00ec8947 */ /* 0x004fea000383ffff */
[----:B------:R-:W-:Y:S05]  /*a840*/  BRA `(.L_x_113) ;  /* 0xffffffcc00b87947 */ /* 0x000fea000383ffff */
.L_x_77:
[----:B-1----:R1:W2:Y:S02]  /*a850*/  SYNCS.PHASECHK.TRANS64.TRYWAIT P0, [R4+URZ+0x11860], R3 ;  /* 0x01186003040075a7 */ /* 0x0022a4000800017f */
[----:B--2---:R-:W-:Y:S05]  /*a860*/  @!P0 NANOSLEEP.SYNCS 0x989680 ;  /* 0x009896800000895d */ /* 0x004fea0003900000 */
[----:B------:R-:W2:Y:S02]  /*a870*/  @!P0 SYNCS.PHASECHK.TRANS64 P0, [R4+URZ+0x11860], R3 ;  /* 0x01186003040085a7 */ /* 0x000ea4000800007f */
[----:B--2---:R-:W-:Y:S05]  /*a880*/  @!P0 BRA `(.L_x_77) ;  /* 0xfffffffc00f08947 */ /* 0x004fea000383ffff */
[----:B------:R-:W-:Y:S05]  /*a890*/  BRA `(.L_x_114) ;  /* 0xffffffe000d07947 */ /* 0x000fea000383ffff */
.L_x_82:
[----:B-1----:R1:W2:Y:S02]  /*a8a0*/  SYNCS.PHASECHK.TRANS64.TRYWAIT P0, [R2+URZ+0x11828], R5 ;  /* 0x01182805020075a7 */ /* 0x0022a4000800017f */
[----:B--2---:R-:W-:Y:S05]  /*a8b0*/  @!P0 NANOSLEEP.SYNCS 0x989680 ;  /* 0x009896800000895d */ /* 0x004fea0003900000 */
[----:B------:R-:W2:Y:S02]  /*a8c0*/  @!P0 SYNCS.PHASECHK.TRANS64 P0, [R2+URZ+0x11828], R5 ;  /* 0x01182805020085a7 */ /* 0x000ea4000800007f */
[----:B--2---:R-:W-:Y:S05]  /*a8d0*/  @!P0 BRA `(.L_x_82) ;  /* 0xfffffffc00f08947 */ /* 0x004fea000383ffff */
[----:B------:R-:W-:Y:S05]  /*a8e0*/  BRA `(.L_x_115) ;  /* 0xffffffe400b87947 */ /* 0x000fea000383ffff */
.L_x_87:
[----:B-1----:R1:W2:Y:S02]  /*a8f0*/  SYNCS.PHASECHK.TRANS64.TRYWAIT P0, [R4+URZ+0x11860], R5 ;  /* 0x01186005040075a7 */ /* 0x0022a4000800017f */
[----:B--2---:R-:W-:Y:S05]  /*a900*/  @!P0 NANOSLEEP.SYNCS 0x989680 ;  /* 0x009896800000895d */ /* 0x004fea0003900000 */
[----:B------:R-:W2:Y:S02]  /*a910*/  @!P0 SYNCS.PHASECHK.TRANS64 P0, [R4+URZ+0x11860], R5 ;  /* 0x01186005040085a7 */ /* 0x000ea4000800007f */
[----:B--2---:R-:W-:Y:S05]  /*a920*/  @!P0 BRA `(.L_x_87) ;  /* 0xfffffffc00f08947 */ /* 0x004fea000383ffff */
[----:B------:R-:W-:Y:S05]  /*a930*/  BRA `(.L_x_116) ;  /* 0xffffffe800a47947 */ /* 0x000fea000383ffff */
.L_x_92:
[----:B-1----:R1:W2:Y:S02]  /*a940*/  SYNCS.PHASECHK.TRANS64.TRYWAIT P0, [R3+URZ+0x11828], R4 ;  /* 0x01182804030075a7 */ /* 0x0022a4000800017f */
[----:B--2---:R-:W-:Y:S05]  /*a950*/  @!P0 NANOSLEEP.SYNCS 0x989680 ;  /* 0x009896800000895d */ /* 0x004fea0003900000 */
[----:B------:R-:W2:Y:S02]  /*a960*/  @!P0 SYNCS.PHASECHK.TRANS64 P0, [R3+URZ+0x11828], R4 ;  /* 0x01182804030085a7 */ /* 0x000ea4000800007f */
[----:B--2---:R-:W-:Y:S05]  /*a970*/  @!P0 BRA `(.L_x_92) ;  /* 0xfffffffc00f08947 */ /* 0x004fea000383ffff */
[----:B------:R-:W-:Y:S05]  /*a980*/  BRA `(.L_x_117) ;  /* 0xffffffec009c7947 */ /* 0x000fea000383ffff */
.L_x_98:
[----:B-1----:R1:W2:Y:S02]  /*a990*/  SYNCS.PHASECHK.TRANS64.TRYWAIT P4, [R7+URZ+0x11828], R4 ;  /* 0x01182804070075a7 */ /* 0x0022a4000808017f */
[----:B--2---:R-:W-:Y:S05]  /*a9a0*/  @!P4 NANOSLEEP.SYNCS 0x989680 ;  /* 0x009896800000c95d */ /* 0x004fea0003900000 */
[----:B------:R-:W2:Y:S02]  /*a9b0*/  @!P4 SYNCS.PHASECHK.TRANS64 P4, [R7+URZ+0x11828], R4 ;  /* 0x011828040700c5a7 */ /* 0x000ea4000808007f */
[----:B--2---:R-:W-:Y:S05]  /*a9c0*/  @!P4 BRA `(.L_x_98) ;  /* 0xfffffffc00f0c947 */ /* 0x004fea000383ffff */
[----:B------:R-:W-:Y:S05]  /*a9d0*/  BRA `(.L_x_118) ;  /* 0xfffffff000bc7947 */ /* 0x000fea000383ffff */
.L_x_103:
[----:B-1----:R1:W2:Y:S02]  /*a9e0*/  SYNCS.PHASECHK.TRANS64.TRYWAIT P4, [R4+URZ+0x11828], R7 ;  /* 0x01182807040075a7 */ /* 0x0022a4000808017f */
[----:B--2---:R-:W-:Y:S05]  /*a9f0*/  @!P4 NANOSLEEP.SYNCS 0x989680 ;  /* 0x009896800000c95d */ /* 0x004fea0003900000 */
[----:B------:R-:W2:Y:S02]  /*aa00*/  @!P4 SYNCS.PHASECHK.TRANS64 P4, [R4+URZ+0x11828], R7 ;  /* 0x011828070400c5a7 */ /* 0x000ea4000808007f */
[----:B--2---:R-:W-:Y:S05]  /*aa10*/  @!P4 BRA `(.L_x_103) ;  /* 0xfffffffc00f0c947 */ /* 0x004fea000383ffff */
[----:B------:R-:W-:Y:S05]  /*aa20*/  BRA `(.L_x_119) ;  /* 0xfffffff400b47947 */ /* 0x000fea000383ffff */
        .weak           $__internal_0_$__cuda_sm20_rcp_rn_f32_slowpath
        .type           $__internal_0_$__cuda_sm20_rcp_rn_f32_slowpath,@function
        .size           $__internal_0_$__cuda_sm20_rcp_rn_f32_slowpath,(.L_x_125 - $__internal_0_$__cuda_sm20_rcp_rn_f32_slowpath)
$__internal_0_$__cuda_sm20_rcp_rn_f32_slowpath:
[----:B------:R-:W-:Y:S01]  /*aa30*/  SHF.L.U32 R0, R2, 0x1, RZ ;  /* 0x0000000102007819 */ /* 0x000fe200000006ff */
[----:B------:R-:W-:Y:S03]  /*aa40*/  BSSY B2, `(.L_x_120) ;  /* 0x0000030000027945 */ /* 0x000fe60003800000 */
[----:B------:R-:W-:-:S04]  /*aa50*/  SHF.R.U32.HI R18, RZ, 0x18, R0 ;  /* 0x00000018ff127819 */ /* 0x000fc80000011600 */
[----:B------:R-:W-:-:S13]  /*aa60*/  ISETP.NE.U32.AND P0, PT, R18, RZ, PT ;  /* 0x000000ff1200720c */ /* 0x000fda0003f05070 */
[----:B------:R-:W-:Y:S05]  /*aa70*/  @P0 BRA `(.L_x_121) ;  /* 0x0000000000280947 */ /* 0x000fea0003800000 */
[----:B------:R-:W-:-:S05]  /*aa80*/  IMAD.SHL.U32 R0, R2, 0x2, RZ ;  /* 0x0000000202007824 */ /* 0x000fca00078e00ff */
[----:B------:R-:W-:-:S13]  /*aa90*/  ISETP.NE.AND P0, PT, R0, RZ, PT ;  /* 0x000000ff0000720c */ /* 0x000fda0003f05270 */
[----:B------:R-:W-:Y:S01]  /*aaa0*/  @P0 FFMA R8, R2, 1.84467440737095516160e+19, RZ ;  /* 0x5f80000002080823 */ /* 0x000fe200000000ff */
[----:B------:R-:W-:Y:S08]  /*aab0*/  @!P0 MUFU.RCP R3, R2 ;  /* 0x0000000200038308 */ /* 0x000ff00000001000 */
[----:B------:R-:W1:Y:S02]  /*aac0*/  @P0 MUFU.RCP R13, R8 ;  /* 0x00000008000d0308 */ /* 0x000e640000001000 */
[----:B-1----:R-:W-:-:S04]  /*aad0*/  @P0 FFMA R0, R8, R13, -1 ;  /* 0xbf80000008000423 */ /* 0x002fc8000000000d */
[----:B------:R-:W-:-:S04]  /*aae0*/  @P0 FADD.FTZ R0, -R0, -RZ ;  /* 0x800000ff00000221 */ /* 0x000fc80000010100 */
[----:B------:R-:W-:-:S04]  /*aaf0*/  @P0 FFMA R0, R13, R0, R13 ;  /* 0x000000000d000223 */ /* 0x000fc8000000000d */
[----:B------:R-:W-:Y:S01]  /*ab00*/  @P0 FFMA R3, R0, 1.84467440737095516160e+19, RZ ;  /* 0x5f80000000030823 */ /* 0x000fe200000000ff */
[----:B------:R-:W-:Y:S06]  /*ab10*/  BRA `(.L_x_122) ;  /* 0x0000000000887947 */ /* 0x000fec0003800000 */
.L_x_121:
[----:B------:R-:W-:-:S04]  /*ab20*/  IADD3 R19, R18, -0xfd, RZ ;  /* 0xffffff0312137810 */ /* 0x000fc80007ffe0ff */
[----:B------:R-:W-:-:S13]  /*ab30*/  ISETP.GT.U32.AND P0, PT, R19, 0x1, PT ;  /* 0x000000011300780c */ /* 0x000fda0003f04070 */
[----:B------:R-:W-:Y:S05]  /*ab40*/  @P0 BRA `(.L_x_123) ;  /* 0x0000000000780947 */ /* 0x000fea0003800000 */
[----:B------:R-:W-:Y:S01]  /*ab50*/  LOP3.LUT R0, R2, 0x7fffff, RZ, 0xc0, !PT ;  /* 0x007fffff02007812 */ /* 0x000fe200078ec0ff */
[----:B------:R-:W-:-:S03]  /*ab60*/  IMAD.MOV.U32 R14, RZ, RZ, 0x3 ;  /* 0x00000003ff0e7424 */ /* 0x000fc600078e00ff */
[----:B------:R-:W-:Y:S02]  /*ab70*/  LOP3.LUT R0, R0, 0x3f800000, RZ, 0xfc, !PT ;  /* 0x3f80000000007812 */ /* 0x000fe400078efcff */
[----:B------:R-:W-:Y:S02]  /*ab80*/  SHF.L.U32 R14, R14, R19, RZ ;  /* 0x000000130e0e7219 */ /* 0x000fe400000006ff */
[----:B------:R-:W1:Y:S02]  /*ab90*/  MUFU.RCP R3, R0 ;  /* 0x0000000000037308 */ /* 0x000e640000001000 */
[----:B-1----:R-:W-:-:S04]  /*aba0*/  FFMA R8, R0, R3, -1 ;  /* 0xbf80000000087423 */ /* 0x002fc80000000003 */
[----:B------:R-:W-:-:S04]  /*abb0*/  FADD.FTZ R8, -R8, -RZ ;  /* 0x800000ff08087221 */ /* 0x000fc80000010100 */
[CCC-:B------:R-:W-:Y:S01]  /*abc0*/  FFMA.RM R12, R3.reuse, R8.reuse, R3.reuse ;  /* 0x00000008030c7223 */ /* 0x1c0fe20000004003 */
[----:B------:R-:W-:-:S04]  /*abd0*/  FFMA.RP R13, R3, R8, R3 ;  /* 0x00000008030d7223 */ /* 0x000fc80000008003 */
[C---:B------:R-:W-:Y:S02]  /*abe0*/  LOP3.LUT R3, R12.reuse, 0x7fffff, RZ, 0xc0, !PT ;  /* 0x007fffff0c037812 */ /* 0x040fe400078ec0ff */
[----:B------:R-:W-:Y:S02]  /*abf0*/  FSETP.NEU.FTZ.AND P0, PT, R12, R13, PT ;  /* 0x0000000d0c00720b */ /* 0x000fe40003f1d000 */
[----:B------:R-:W-:Y:S02]  /*ac00*/  LOP3.LUT R3, R3, 0x800000, RZ, 0xfc, !PT ;  /* 0x0080000003037812 */ /* 0x000fe400078efcff */
[----:B------:R-:W-:Y:S02]  /*ac10*/  SEL R8, RZ, 0xffffffff, !P0 ;  /* 0xffffffffff087807 */ /* 0x000fe40004000000 */
[----:B------:R-:W-:Y:S02]  /*ac20*/  LOP3.LUT R14, R14, R3, RZ, 0xc0, !PT ;  /* 0x000000030e0e7212 */ /* 0x000fe400078ec0ff */
[----:B------:R-:W-:-:S02]  /*ac30*/  IADD3 R8, -R8, RZ, RZ ;  /* 0x000000ff08087210 */ /* 0x000fc40007ffe1ff */
[-C--:B------:R-:W-:Y:S02]  /*ac40*/  SHF.R.U32.HI R14, RZ, R19.reuse, R14 ;  /* 0x00000013ff0e7219 */ /* 0x080fe4000001160e */
[----:B------:R-:W-:Y:S02]  /*ac50*/  LOP3.LUT P1, RZ, R8, R19, R3, 0xf8, !PT ;  /* 0x0000001308ff7212 */ /* 0x000fe4000782f803 */
[C---:B------:R-:W-:Y:S02]  /*ac60*/  LOP3.LUT P0, RZ, R14.reuse, 0x1, RZ, 0xc0, !PT ;  /* 0x000000010eff7812 */ /* 0x040fe4000780c0ff */
[----:B------:R-:W-:-:S04]  /*ac70*/  LOP3.LUT P2, RZ, R14, 0x2, RZ, 0xc0, !PT ;  /* 0x000000020eff7812 */ /* 0x000fc8000784c0ff */
[----:B------:R-:W-:Y:S02]  /*ac80*/  PLOP3.LUT P0, PT, P0, P1, P2, 0xe0, 0x0 ;  /* 0x000000000000781c */ /* 0x000fe40000703c20 */
[----:B------:R-:W-:Y:S02]  /*ac90*/  LOP3.LUT P1, RZ, R2, 0x7fffff, RZ, 0xc0, !PT ;  /* 0x007fffff02ff7812 */ /* 0x000fe4000782c0ff */
[----:B------:R-:W-:-:S05]  /*aca0*/  SEL R0, RZ, 0x1, !P0 ;  /* 0x00000001ff007807 */ /* 0x000fca0004000000 */
[----:B------:R-:W-:-:S05]  /*acb0*/  IMAD.MOV R0, RZ, RZ, -R0 ;  /* 0x000000ffff007224 */ /* 0x000fca00078e0a00 */
[----:B------:R-:W-:Y:S02]  /*acc0*/  ISETP.GE.AND P0, PT, R0, RZ, PT ;  /* 0x000000ff0000720c */ /* 0x000fe40003f06270 */
[----:B------:R-:W-:-:S04]  /*acd0*/  IADD3 R0, R18, -0xfc, RZ ;  /* 0xffffff0412007810 */ /* 0x000fc80007ffe0ff */
[----:B------:R-:W-:-:S07]  /*ace0*/  SHF.R.U32.HI R3, RZ, R0, R3 ;  /* 0x00000000ff037219 */ /* 0x000fce0000011603 */
[----:B------:R-:W-:-:S05]  /*acf0*/  @!P0 VIADD R3, R3, 0x1 ;  /* 0x0000000103038836 */ /* 0x000fca0000000000 */
[----:B------:R-:W-:-:S04]  /*ad00*/  @!P1 SHF.L.U32 R3, R3, 0x1, RZ ;  /* 0x0000000103039819 */ /* 0x000fc800000006ff */
[----:B------:R-:W-:Y:S01]  /*ad10*/  LOP3.LUT R3, R3, 0x80000000, R2, 0xf8, !PT ;  /* 0x8000000003037812 */ /* 0x000fe200078ef802 */
[----:B------:R-:W-:Y:S06]  /*ad20*/  BRA `(.L_x_122) ;  /* 0x0000000000047947 */ /* 0x000fec0003800000 */
.L_x_123:
[----:B------:R1:W2:Y:S02]  /*ad30*/  MUFU.RCP R3, R2 ;  /* 0x0000000200037308 */ /* 0x0002a40000001000 */
.L_x_122:
[----:B------:R-:W-:Y:S05]  /*ad40*/  BSYNC B2 ;  /* 0x0000000000027941 */ /* 0x000fea0003800000 */
.L_x_120:
[----:B--2---:R-:W-:Y:S01]  /*ad50*/  IMAD.MOV.U32 R0, RZ, RZ, R3 ;  /* 0x000000ffff007224 */ /* 0x004fe200078e0003 */
[----:B-1----:R-:W-:Y:S01]  /*ad60*/  MOV R2, R15 ;  /* 0x0000000f00027202 */ /* 0x002fe20000000f00 */
[----:B------:R-:W-:-:S04]  /*ad70*/  IMAD.MOV.U32 R3, RZ, RZ, 0x0 ;  /* 0x00000000ff037424 */ /* 0x000fc800078e00ff */
[----:B------:R-:W-:Y:S05]  /*ad80*/  RET.REL.NODEC R2 `(_ZN7cutlass13device_kernelINS_4fmha6kernel28FmhaKernelTmaWarpSpecializedINS1_10collective30FmhaMainloopTmaWarpSpecializedINS_10bfloat16_tEffN4cute5tupleIJNS7_1CILi128EEENS9_ILi64EEENS9_ILi80EEEEEENS8_IJiNS9_ILi1EEENS8_IJiiEEEEEESG_SG_NS4_12CausalFusionEJEEENS4_15FmhaFwdEpilogueIS6_fNS8_IJSB_SC_SB_EEEEENS2_23IndividualTileSchedulerEJEEEEEvNT_6ParamsE) ;  /* 0xffffff50029c7950 */ /* 0x000fea0003c3ffff */
.L_x_124:
[----:B------:R-:W-:-:S00]  /*ad90*/  BRA `(.L_x_124) ;  /* 0xfffffffc00fc7947 */ /* 0x000fc0000383ffff */
[----:B------:R-:W-:-:S00]  /*ada0*/  NOP ;  /* 0x0000000000007918 */ /* 0x000fc00000000000 */
        /* <DEDUP_REMOVED lines=13> */
.L_x_125:


//--------------------- .nv.global.init           --------------------------
	.section	.nv.global.init,"aw",@progbits
.nv.global.init:
	.type		$str$24,@object
	.size		$str$24,($str$25 - $str$24)
$str$24:
        /*0000*/ 	.byte	0x28, 0x61, 0x64, 0x64, 0x72, 0x65, 0x73, 0x73, 0x20, 0x26, 0x20, 0x6d, 0x61, 0x73, 0x6b, 0x29
        /*0010*/ 	.byte	0x20, 0x3d, 0x3d, 0x20, 0x30, 0x00
	.type		$str$25,@object
	.size		$str$25,(__unnamed_1 - $str$25)
$str$25:
        /*0016*/ 	.byte	0x2f, 0x74, 0x6d, 0x70, 0x2f, 0x63, 0x75, 0x74, 0x6c, 0x61, 0x73, 0x73, 0x5f, 0x73, 0x77, 0x65
        /*0026*/ 	.byte	0x65, 0x70, 0x5f, 0x73, 0x72, 0x63, 0x2f, 0x69, 0x6e, 0x63, 0x6c, 0x75, 0x64, 0x65, 0x2f, 0x63
        /*0036*/ 	.byte	0x75, 0x74, 0x65, 0x2f, 0x70, 0x6f, 0x69, 0x6e, 0x74, 0x65, 0x72, 0x5f, 0x66, 0x6c, 0x61, 0x67
        /*0046*/ 	.byte	0x67, 0x65, 0x64, 0x2e, 0x68, 0x70, 0x70, 0x00
	.type		__unnamed_1,@object
	.size		__unnamed_1,(__unnamed_2 - __unnamed_1)
__unnamed_1:
        /*004e*/ 	.byte	0x61, 0x75, 0x74, 0x6f, 0x20, 0x63, 0x75, 0x74, 0x65, 0x3a, 0x3a, 0x61, 0x73, 0x5f, 0x70, 0x6f
        /* <DEDUP_REMOVED lines=27> */
        /*020e*/ 	.byte	0x31, 0x30, 0x32, 0x34, 0x3e, 0x3e, 0x3e, 0x3e, 0x3e, 0x5d, 0x00
	.type		__unnamed_2,@object
	.size		__unnamed_2,(.L_1 - __unnamed_2)
__unnamed_2:
        /* <DEDUP_REMOVED lines=29> */
.L_1:


//--------------------- .nv.shared._ZN7cutlass13device_kernelINS_4fmha6kernel28FmhaKernelTmaWarpSpecializedINS1_10collective30FmhaMainloopTmaWarpSpecializedINS_10bfloat16_tEffN4cute5tupleIJNS7_1CILi128EEENS9_ILi64EEENS9_ILi80EEEEEENS8_IJiNS9_ILi1EEENS8_IJiiEEEEEESG_SG_NS4_12CausalFusionEJEEENS4_15FmhaFwdEpilogueIS6_fNS8_IJSB_SC_SB_EEEEENS2_23IndividualTileSchedulerEJEEEEEvNT_6ParamsE --------------------------
	.section	.nv.shared._ZN7cutlass13device_kernelINS_4fmha6kernel28FmhaKernelTmaWarpSpecializedINS1_10collective30FmhaMainloopTmaWarpSpecializedINS_10bfloat16_tEffN4cute5tupleIJNS7_1CILi128EEENS9_ILi64EEENS9_ILi80EEEEEENS8_IJiNS9_ILi1EEENS8_IJiiEEEEEESG_SG_NS4_12CausalFusionEJEEENS4_15FmhaFwdEpilogueIS6_fNS8_IJSB_SC_SB_EEEEENS2_23IndividualTileSchedulerEJEEEEEvNT_6ParamsE,"aw",@nobits
	.sectionflags	@""
	.align	16
	.zero		1024


//--------------------- .nv.shared.reserved.0     --------------------------
	.section	.nv.shared.reserved.0,"aw",@nobits
	.weak		__nv_reservedSMEM_offset_0_alias
	.size		__nv_reservedSMEM_offset_0_alias, 0, 0
	.other		__nv_reservedSMEM_offset_0_alias,@"STO_CUDA_RESERVED_SHARED STV_DEFAULT"
__nv_reservedSMEM_offset_0_alias:
	.zero		0


//--------------------- .nv.global                --------------------------
	.section	.nv.global,"aw",@nobits
.nv.global:
	.type		_ZN39_INTERNAL_d6207819_4_k_cu_2e5e5e6f_29114cute1_E,@object
	.size		_ZN39_INTERNAL_d6207819_4_k_cu_2e5e5e6f_29114cute1_E,(_ZN39_INTERNAL_d6207819_4_k_cu_2e5e5e6f_29114cuda3std3__45__cpo6cbeginE - _ZN39_INTERNAL_d6207819_4_k_cu_2e5e5e6f_29114cute1_E)
_ZN39_INTERNAL_d6207819_4_k_cu_2e5e5e6f_29114cute1_E:
	.zero		1
	.type		_ZN39_INTERNAL_d6207819_4_k_cu_2e5e5e6f_29114cuda3std3__45__cpo6cbeginE,@object
	.size		_ZN39_INTERNAL_d6207819_4_k_cu_2e5e5e6f_29114cuda3std3__45__cpo6cbeginE,(_ZN39_INTERNAL_d6207819_4_k_cu_2e5e5e6f_29114cuda3std3__48in_placeE - _ZN39_INTERNAL_d6207819_4_k_cu_2e5e5e6f_29114cuda3std3__45__cpo6cbeginE)
_ZN39_INTERNAL_d6207819_4_k_cu_2e5e5e6f_29114cuda3std3__45__cpo6cbeginE:
	.zero		1
	.type		_ZN39_INTERNAL_d6207819_4_k_cu_2e5e5e6f_29114cuda3std3__48in_placeE,@object
	.size		_ZN39_INTERNAL_d6207819_4_k_cu_2e5e5e6f_29114cuda3std3__48in_placeE,(_ZN39_INTERNAL_d6207819_4_k_cu_2e5e5e6f_29114cuda3std6ranges3__45__cpo9iter_moveE - _ZN39_INTERNAL_d6207819_4_k_cu_2e5e5e6f_29114cuda3std3__48in_placeE)
_ZN39_INTERNAL_d6207819_4_k_cu_2e5e5e6f_29114cuda3std3__48in_placeE:
	.zero		1
	.type		_ZN39_INTERNAL_d6207819_4_k_cu_2e5e5e6f_29114cuda3std6ranges3__45__cpo9iter_moveE,@object
	.size		_ZN39_INTERNAL_d6207819_4_k_cu_2e5e5e6f_29114cuda3std6ranges3__45__cpo9iter_moveE,(_ZN39_INTERNAL_d6207819_4_k_cu_2e5e5e6f_29114cuda3std3__45__cpo5beginE - _ZN39_INTERNAL_d6207819_4_k_cu_2e5e5e6f_29114cuda3std6ranges3__45__cpo9iter_moveE)
_ZN39_INTERNAL_d6207819_4_k_cu_2e5e5e6f_29114cuda3std6ranges3__45__cpo9iter_moveE:
	.zero		1
	.type		_ZN39_INTERNAL_d6207819_4_k_cu_2e5e5e6f_29114cuda3std3__45__cpo5beginE,@object
	.size		_ZN39_INTERNAL_d6207819_4_k_cu_2e5e5e6f_29114cuda3std3__45__cpo5beginE,(_ZN39_INTERNAL_d6207819_4_k_cu_2e5e5e6f_29114cuda3std3__441_GLOBAL__N__d6207819_4_k_cu_2e5e5e6f_29116ignoreE - _ZN39_INTERNAL_d6207819_4_k_cu_2e5e5e6f_29114cuda3std3__45__cpo5beginE)
_ZN39_INTERNAL_d6207819_4_k_cu_2e5e5e6f_29114cuda3std3__45__cpo5beginE:
	.zero		1
	.type		_ZN39_INTERNAL_d6207819_4_k_cu_2e5e5e6f_29114cuda3std3__441_GLOBAL__N__d6207819_4_k_cu_2e5e5e6f_29116ignoreE,@object
	.size		_ZN39_INTERNAL_d6207819_4_k_cu_2e5e5e6f_29114cuda3std3__441_GLOBAL__N__d6207819_4_k_cu_2e5e5e6f_29116ignoreE,(_ZN39_INTERNAL_d6207819_4_k_cu_2e5e5e6f_29114cute7productE - _ZN39_INTERNAL_d6207819_4_k_cu_2e5e5e6f_29114cuda3std3__441_GLOBAL__N__d6207819_4_k_cu_2e5e5e6f_29116ignoreE)
_ZN39_INTERNAL_d6207819_4_k_cu_2e5e5e6f_29114cuda3std3__441_GLOBAL__N__d6207819_4_k_cu_2e5e5e6f_29116ignoreE:
	.zero		1
	.type		_ZN39_INTERNAL_d6207819_4_k_cu_2e5e5e6f_29114cute7productE,@object
	.size		_ZN39_INTERNAL_d6207819_4_k_cu_2e5e5e6f_29114cute7productE,(_ZN39_INTERNAL_d6207819_4_k_cu_2e5e5e6f_29114cuda3std3__45__cpo3endE - _ZN39_INTERNAL_d6207819_4_k_cu_2e5e5e6f_29114cute7productE)
_ZN39_INTERNAL_d6207819_4_k_cu_2e5e5e6f_29114cute7productE:
	.zero		1
	.type		_ZN39_INTERNAL_d6207819_4_k_cu_2e5e5e6f_29114cuda3std3__45__cpo3endE,@object
	.size		_ZN39_INTERNAL_d6207819_4_k_cu_2e5e5e6f_29114cuda3std3__45__cpo3endE,(_ZN39_INTERNAL_d6207819_4_k_cu_2e5e5e6f_29114cuda3std3__419piecewise_constructE - _ZN39_INTERNAL_d6207819_4_k_cu_2e5e5e6f_29114cuda3std3__45__cpo3endE)
_ZN39_INTERNAL_d6207819_4_k_cu_2e5e5e6f_29114cuda3std3__45__cpo3endE:
	.zero		1
	.type		_ZN39_INTERNAL_d6207819_4_k_cu_2e5e5e6f_29114cuda3std3__419piecewise_constructE,@object
	.size		_ZN39_INTERNAL_d6207819_4_k_cu_2e5e5e6f_29114cuda3std3__419piecewise_constructE,(_ZN39_INTERNAL_d6207819_4_k_cu_2e5e5e6f_29114cuda3std3__45__cpo4cendE - _ZN39_INTERNAL_d6207819_4_k_cu_2e5e5e6f_29114cuda3std3__419piecewise_constructE)
_ZN39_INTERNAL_d6207819_4_k_cu_2e5e5e6f_29114cuda3std3__419piecewise_constructE:
	.zero		1
	.type		_ZN39_INTERNAL_d6207819_4_k_cu_2e5e5e6f_29114cuda3std3__45__cpo4cendE,@object
	.size		_ZN39_INTERNAL_d6207819_4_k_cu_2e5e5e6f_29114cuda3std3__45__cpo4cendE,(_ZN39_INTERNAL_d6207819_4_k_cu_2e5e5e6f_29114cuda3std6ranges3__45__cpo4swapE - _ZN39_INTERNAL_d6207819_4_k_cu_2e5e5e6f_29114cuda3std3__45__cpo4cendE)
_ZN39_INTERNAL_d6207819_4_k_cu_2e5e5e6f_29114cuda3std3__45__cpo4cendE:
	.zero		1
	.type		_ZN39_INTERNAL_d6207819_4_k_cu_2e5e5e6f_29114cuda3std6ranges3__45__cpo4swapE,@object
	.size		_ZN39_INTERNAL_d6207819_4_k_cu_2e5e5e6f_29114cuda3std6ranges3__45__cpo4swapE,(.L_9 - _ZN39_INTERNAL_d6207819_4_k_cu_2e5e5e6f_29114cuda3std6ranges3__45__cpo4swapE)
_ZN39_INTERNAL_d6207819_4_k_cu_2e5e5e6f_29114cuda3std6ranges3__45__cpo4swapE:
	.zero		1
.L_9:


//--------------------- .nv.constant0._ZN7cutlass13device_kernelINS_4fmha6kernel28FmhaKernelTmaWarpSpecializedINS1_10collective30FmhaMainloopTmaWarpSpecializedINS_10bfloat16_tEffN4cute5tupleIJNS7_1CILi128EEENS9_ILi64EEENS9_ILi80EEEEEENS8_IJiNS9_ILi1EEENS8_IJiiEEEEEESG_SG_NS4_12CausalFusionEJEEENS4_15FmhaFwdEpilogueIS6_fNS8_IJSB_SC_SB_EEEEENS2_23IndividualTileSchedulerEJEEEEEvNT_6ParamsE --------------------------
	.section	.nv.constant0._ZN7cutlass13device_kernelINS_4fmha6kernel28FmhaKernelTmaWarpSpecializedINS1_10collective30FmhaMainloopTmaWarpSpecializedINS_10bfloat16_tEffN4cute5tupleIJNS7_1CILi128EEENS9_ILi64EEENS9_ILi80EEEEEENS8_IJiNS9_ILi1EEENS8_IJiiEEEEEESG_SG_NS4_12CausalFusionEJEEENS4_15FmhaFwdEpilogueIS6_fNS8_IJSB_SC_SB_EEEEENS2_23IndividualTileSchedulerEJEEEEEvNT_6ParamsE,"a",@progbits
	.sectionflags	@""
	.align	4
.nv.constant0._ZN7cutlass13device_kernelINS_4fmha6kernel28FmhaKernelTmaWarpSpecializedINS1_10collective30FmhaMainloopTmaWarpSpecializedINS_10bfloat16_tEffN4cute5tupleIJNS7_1CILi128EEENS9_ILi64EEENS9_ILi80EEEEEENS8_IJiNS9_ILi1EEENS8_IJiiEEEEEESG_SG_NS4_12CausalFusionEJEEENS4_15FmhaFwdEpilogueIS6_fNS8_IJSB_SC_SB_EEEEENS2_23IndividualTileSchedulerEJEEEEEvNT_6ParamsE:
	.zero		2688


//--------------------- SYMBOLS --------------------------

	.type		.nv.reservedSmem.offset0,@object
	.size		.nv.reservedSmem.offset0,0x4
	.type		__assertfail,@function
